//
// Generated by NVIDIA NVVM Compiler
//
// Compiler Build ID: CL-36424714
// Cuda compilation tools, release 13.0, V13.0.88
// Based on NVVM 20.0.0
//

.version 9.0
.target sm_100
.address_size 64

	// .globl	_Z10cuda_countidlllPi

.visible .entry _Z10cuda_countidlllPi(
	.param .u32 _Z10cuda_countidlllPi_param_0,
	.param .f64 _Z10cuda_countidlllPi_param_1,
	.param .u64 _Z10cuda_countidlllPi_param_2,
	.param .u64 _Z10cuda_countidlllPi_param_3,
	.param .u64 _Z10cuda_countidlllPi_param_4,
	.param .u64 .ptr .align 1 _Z10cuda_countidlllPi_param_5
)
{
	.reg .pred 	%p<20>;
	.reg .b32 	%r<48>;
	.reg .b64 	%rd<109>;
	.reg .b64 	%fd<27>;

	ld.param.u32 	%r5, [_Z10cuda_countidlllPi_param_0];
	ld.param.f64 	%fd13, [_Z10cuda_countidlllPi_param_1];
	ld.param.u64 	%rd53, [_Z10cuda_countidlllPi_param_2];
	ld.param.u64 	%rd54, [_Z10cuda_countidlllPi_param_3];
	ld.param.u64 	%rd55, [_Z10cuda_countidlllPi_param_4];
	ld.param.u64 	%rd56, [_Z10cuda_countidlllPi_param_5];
	cvta.to.global.u64 	%rd57, %rd56;
	mov.u32 	%r6, %ctaid.x;
	mov.u32 	%r7, %ntid.x;
	mov.u32 	%r8, %tid.x;
	mad.lo.s32 	%r9, %r6, %r7, %r8;
	cvt.u64.u32 	%rd1, %r9;
	mul.wide.u32 	%rd58, %r9, 4;
	add.s64 	%rd2, %rd57, %rd58;
	mov.b32 	%r10, 0;
	st.global.u32 	[%rd2], %r10;
	setp.le.s64 	%p1, %rd54, %rd1;
	@%p1 bra 	$L__BB0_38;
	cvt.rmi.f64.f64 	%fd14, %fd13;
	cvt.rzi.s64.f64 	%rd3, %fd14;
	shl.b64 	%rd59, %rd3, 1;
	or.b64  	%rd4, %rd59, 1;
	mul.f64 	%fd1, %fd13, %fd13;
	add.s64 	%rd5, %rd53, %rd1;
	setp.ge.s64 	%p2, %rd5, %rd54;
	@%p2 bra 	$L__BB0_38;
	setp.gt.s32 	%p3, %r5, 0;
	@%p3 bra 	$L__BB0_7;
	mov.b64 	%rd108, 0;
$L__BB0_4:
	setp.leu.f64 	%p4, %fd1, 0d0000000000000000;
	@%p4 bra 	$L__BB0_6;
	atom.global.add.u32 	%r11, [%rd2], 1;
$L__BB0_6:
	add.s64 	%rd52, %rd108, 1;
	mad.lo.s64 	%rd61, %rd55, %rd108, %rd55;
	add.s64 	%rd62, %rd61, %rd5;
	setp.lt.s64 	%p5, %rd62, %rd54;
	mov.u64 	%rd108, %rd52;
	@%p5 bra 	$L__BB0_4;
	bra.uni 	$L__BB0_38;
$L__BB0_7:
	and.b32  	%r1, %r5, 3;
	and.b32  	%r12, %r5, 2147483644;
	neg.s32 	%r2, %r12;
	mov.b64 	%rd93, 0;
	cvt.u32.u64 	%r33, %rd4;
	mov.u64 	%rd94, %rd5;
$L__BB0_8:
	setp.lt.u32 	%p6, %r5, 4;
	mov.f64 	%fd26, 0d0000000000000000;
	mov.u32 	%r47, %r2;
	@%p6 bra 	$L__BB0_22;
$L__BB0_9:
	or.b64  	%rd64, %rd94, %rd4;
	and.b64  	%rd65, %rd64, -4294967296;
	setp.ne.s64 	%p7, %rd65, 0;
	@%p7 bra 	$L__BB0_11;
	cvt.u32.u64 	%r14, %rd94;
	div.u32 	%r15, %r14, %r33;
	mul.lo.s32 	%r16, %r15, %r33;
	sub.s32 	%r17, %r14, %r16;
	cvt.u64.u32 	%rd95, %r15;
	cvt.u64.u32 	%rd96, %r17;
	bra.uni 	$L__BB0_12;
$L__BB0_11:
	div.s64 	%rd95, %rd94, %rd4;
	mul.lo.s64 	%rd66, %rd95, %rd4;
	sub.s64 	%rd96, %rd94, %rd66;
$L__BB0_12:
	sub.s64 	%rd67, %rd96, %rd3;
	cvt.rn.f64.s64 	%fd17, %rd67;
	fma.rn.f64 	%fd3, %fd17, %fd17, %fd26;
	or.b64  	%rd68, %rd95, %rd4;
	and.b64  	%rd69, %rd68, -4294967296;
	setp.ne.s64 	%p8, %rd69, 0;
	@%p8 bra 	$L__BB0_14;
	cvt.u32.u64 	%r19, %rd95;
	div.u32 	%r20, %r19, %r33;
	mul.lo.s32 	%r21, %r20, %r33;
	sub.s32 	%r22, %r19, %r21;
	cvt.u64.u32 	%rd97, %r20;
	cvt.u64.u32 	%rd98, %r22;
	bra.uni 	$L__BB0_15;
$L__BB0_14:
	div.s64 	%rd97, %rd95, %rd4;
	mul.lo.s64 	%rd70, %rd97, %rd4;
	sub.s64 	%rd98, %rd95, %rd70;
$L__BB0_15:
	sub.s64 	%rd71, %rd98, %rd3;
	cvt.rn.f64.s64 	%fd18, %rd71;
	fma.rn.f64 	%fd4, %fd18, %fd18, %fd3;
	or.b64  	%rd72, %rd97, %rd4;
	and.b64  	%rd73, %rd72, -4294967296;
	setp.ne.s64 	%p9, %rd73, 0;
	@%p9 bra 	$L__BB0_17;
	cvt.u32.u64 	%r24, %rd97;
	div.u32 	%r25, %r24, %r33;
	mul.lo.s32 	%r26, %r25, %r33;
	sub.s32 	%r27, %r24, %r26;
	cvt.u64.u32 	%rd99, %r25;
	cvt.u64.u32 	%rd100, %r27;
	bra.uni 	$L__BB0_18;
$L__BB0_17:
	div.s64 	%rd99, %rd97, %rd4;
	mul.lo.s64 	%rd74, %rd99, %rd4;
	sub.s64 	%rd100, %rd97, %rd74;
$L__BB0_18:
	sub.s64 	%rd75, %rd100, %rd3;
	cvt.rn.f64.s64 	%fd19, %rd75;
	fma.rn.f64 	%fd5, %fd19, %fd19, %fd4;
	or.b64  	%rd76, %rd99, %rd4;
	and.b64  	%rd77, %rd76, -4294967296;
	setp.ne.s64 	%p10, %rd77, 0;
	@%p10 bra 	$L__BB0_20;
	cvt.u32.u64 	%r29, %rd99;
	div.u32 	%r30, %r29, %r33;
	mul.lo.s32 	%r31, %r30, %r33;
	sub.s32 	%r32, %r29, %r31;
	cvt.u64.u32 	%rd94, %r30;
	cvt.u64.u32 	%rd102, %r32;
	bra.uni 	$L__BB0_21;
$L__BB0_20:
	div.s64 	%rd94, %rd99, %rd4;
	mul.lo.s64 	%rd78, %rd94, %rd4;
	sub.s64 	%rd102, %rd99, %rd78;
$L__BB0_21:
	sub.s64 	%rd79, %rd102, %rd3;
	cvt.rn.f64.s64 	%fd20, %rd79;
	fma.rn.f64 	%fd26, %fd20, %fd20, %fd5;
	add.s32 	%r47, %r47, 4;
	setp.ne.s32 	%p11, %r47, 0;
	@%p11 bra 	$L__BB0_9;
$L__BB0_22:
	setp.eq.s32 	%p12, %r1, 0;
	@%p12 bra 	$L__BB0_35;
	or.b64  	%rd80, %rd94, %rd4;
	and.b64  	%rd81, %rd80, -4294967296;
	setp.ne.s64 	%p13, %rd81, 0;
	@%p13 bra 	$L__BB0_25;
	cvt.u32.u64 	%r34, %rd94;
	div.u32 	%r35, %r34, %r33;
	mul.lo.s32 	%r36, %r35, %r33;
	sub.s32 	%r37, %r34, %r36;
	cvt.u64.u32 	%rd103, %r35;
	cvt.u64.u32 	%rd104, %r37;
	bra.uni 	$L__BB0_26;
$L__BB0_25:
	div.s64 	%rd103, %rd94, %rd4;
	mul.lo.s64 	%rd82, %rd103, %rd4;
	sub.s64 	%rd104, %rd94, %rd82;
$L__BB0_26:
	setp.eq.s32 	%p14, %r1, 1;
	sub.s64 	%rd83, %rd104, %rd3;
	cvt.rn.f64.s64 	%fd21, %rd83;
	fma.rn.f64 	%fd26, %fd21, %fd21, %fd26;
	@%p14 bra 	$L__BB0_35;
	or.b64  	%rd84, %rd103, %rd4;
	and.b64  	%rd85, %rd84, -4294967296;
	setp.ne.s64 	%p15, %rd85, 0;
	@%p15 bra 	$L__BB0_29;
	cvt.u32.u64 	%r39, %rd103;
	div.u32 	%r40, %r39, %r33;
	mul.lo.s32 	%r41, %r40, %r33;
	sub.s32 	%r42, %r39, %r41;
	cvt.u64.u32 	%rd105, %r40;
	cvt.u64.u32 	%rd106, %r42;
	bra.uni 	$L__BB0_30;
$L__BB0_29:
	div.s64 	%rd105, %rd103, %rd4;
	mul.lo.s64 	%rd86, %rd105, %rd4;
	sub.s64 	%rd106, %rd103, %rd86;
$L__BB0_30:
	setp.eq.s32 	%p16, %r1, 2;
	sub.s64 	%rd87, %rd106, %rd3;
	cvt.rn.f64.s64 	%fd22, %rd87;
	fma.rn.f64 	%fd26, %fd22, %fd22, %fd26;
	@%p16 bra 	$L__BB0_35;
	or.b64  	%rd88, %rd105, %rd4;
	and.b64  	%rd89, %rd88, -4294967296;
	setp.ne.s64 	%p17, %rd89, 0;
	@%p17 bra 	$L__BB0_33;
	cvt.u32.u64 	%r44, %rd105;
	rem.u32 	%r45, %r44, %r33;
	cvt.u64.u32 	%rd107, %r45;
	bra.uni 	$L__BB0_34;
$L__BB0_33:
	rem.s64 	%rd107, %rd105, %rd4;
$L__BB0_34:
	sub.s64 	%rd90, %rd107, %rd3;
	cvt.rn.f64.s64 	%fd23, %rd90;
	fma.rn.f64 	%fd26, %fd23, %fd23, %fd26;
$L__BB0_35:
	setp.geu.f64 	%p18, %fd26, %fd1;
	@%p18 bra 	$L__BB0_37;
	atom.global.add.u32 	%r46, [%rd2], 1;
$L__BB0_37:
	add.s64 	%rd49, %rd93, 1;
	mad.lo.s64 	%rd91, %rd55, %rd93, %rd55;
	add.s64 	%rd94, %rd91, %rd5;
	setp.lt.s64 	%p19, %rd94, %rd54;
	mov.u64 	%rd93, %rd49;
	@%p19 bra 	$L__BB0_8;
$L__BB0_38:
	ret;

}


// ===== COMPILED SASS (sm_100) =====

	.target	sm_100

	.elftype	@"ET_EXEC"


//--------------------- .note.nv.tkinfo           --------------------------
	.section	.note.nv.tkinfo,"",@"SHT_NOTE"
	.sectionflags	@"SHF_NOTE_NV_TKINFO"
	.tkinfo
        /*0018*/ 	.word	0x00000002
        /*0030*/ 	.string	""
        /*0030*/ 	.string	"ptxas"
        /*0030*/ 	.string	"Cuda compilation tools, release 13.0, V13.0.88"
        /*0030*/ 	.string	"Build cuda_13.0.r13.0/compiler.36424714_0"
        /*0030*/ 	.string	"-arch sm_100 -m 64 "



//--------------------- .note.nv.cuinfo           --------------------------
	.section	.note.nv.cuinfo,"",@"SHT_NOTE"
	.sectionflags	@"SHF_NOTE_NV_CUINFO"
        /*0018*/ 	.short	0x0002
        /*001a*/ 	.short	0x0064
        /*001c*/ 	.short	0x0082
	.zero		2


//--------------------- .nv.info                  --------------------------
	.section	.nv.info,"",@"SHT_CUDA_INFO"
	.align	4


	//----- nvinfo : EIATTR_REGCOUNT
	.align		4
        /*0000*/ 	.byte	0x04, 0x2f
        /*0002*/ 	.short	(.L_1 - .L_0)
	.align		4
.L_0:
        /*0004*/ 	.word	index@(_Z10cuda_countidlllPi)
        /*0008*/ 	.word	0x00000022


	//----- nvinfo : EIATTR_FRAME_SIZE
	.align		4
.L_1:
        /*000c*/ 	.byte	0x04, 0x11
        /*000e*/ 	.short	(.L_3 - .L_2)
	.align		4
.L_2:
        /*0010*/ 	.word	index@($__internal_1_$__cuda_sm20_rem_s64)
        /*0014*/ 	.word	0x00000000


	//----- nvinfo : EIATTR_FRAME_SIZE
	.align		4
.L_3:
        /*0018*/ 	.byte	0x04, 0x11
        /*001a*/ 	.short	(.L_5 - .L_4)
	.align		4
.L_4:
        /*001c*/ 	.word	index@($__internal_0_$__cuda_sm20_div_s64)
        /*0020*/ 	.word	0x00000000


	//----- nvinfo : EIATTR_FRAME_SIZE
	.align		4
.L_5:
        /*0024*/ 	.byte	0x04, 0x11
        /*0026*/ 	.short	(.L_7 - .L_6)
	.align		4
.L_6:
        /*0028*/ 	.word	index@(_Z10cuda_countidlllPi)
        /*002c*/ 	.word	0x00000000


	//----- nvinfo : EIATTR_MIN_STACK_SIZE
	.align		4
.L_7:
        /*0030*/ 	.byte	0x04, 0x12
        /*0032*/ 	.short	(.L_9 - .L_8)
	.align		4
.L_8:
        /*0034*/ 	.word	index@(_Z10cuda_countidlllPi)
        /*0038*/ 	.word	0x00000000
.L_9:


//--------------------- .nv.compat                --------------------------
	.section	.nv.compat,"",@"SHT_CUDA_COMPAT_INFO"
	.align	4
        /*0000*/ 	.byte	0x02, 0x09, 0x00, 0x00, 0x02, 0x02, 0x01, 0x00, 0x02, 0x05, 0x05, 0x00, 0x03, 0x07, 0x01, 0x01
        /*0010*/ 	.byte	0x02, 0x03, 0x00, 0x00, 0x02, 0x06, 0x01, 0x00, 0x04, 0x0b, 0x08, 0x00, 0x01, 0x00, 0x00, 0x00
        /*0020*/ 	.byte	0x00, 0x00, 0x00, 0x00


//--------------------- .nv.info._Z10cuda_countidlllPi --------------------------
	.section	.nv.info._Z10cuda_countidlllPi,"",@"SHT_CUDA_INFO"
	.sectionflags	@""
	.align	4


	//----- nvinfo : EIATTR_CUDA_API_VERSION
	.align		4
        /*0000*/ 	.byte	0x04, 0x37
        /*0002*/ 	.short	(.L_11 - .L_10)
.L_10:
        /*0004*/ 	.word	0x00000082


	//----- nvinfo : EIATTR_KPARAM_INFO
	.align		4
.L_11:
        /*0008*/ 	.byte	0x04, 0x17
        /*000a*/ 	.short	(.L_13 - .L_12)
.L_12:
        /*000c*/ 	.word	0x00000000
        /*0010*/ 	.short	0x0005
        /*0012*/ 	.short	0x0028
        /*0014*/ 	.byte	0x00, 0xf5, 0x21, 0x00


	//----- nvinfo : EIATTR_KPARAM_INFO
	.align		4
.L_13:
        /*0018*/ 	.byte	0x04, 0x17
        /*001a*/ 	.short	(.L_15 - .L_14)
.L_14:
        /*001c*/ 	.word	0x00000000
        /*0020*/ 	.short	0x0004
        /*0022*/ 	.short	0x0020
        /*0024*/ 	.byte	0x00, 0xf0, 0x21, 0x00


	//----- nvinfo : EIATTR_KPARAM_INFO
	.align		4
.L_15:
        /*0028*/ 	.byte	0x04, 0x17
        /*002a*/ 	.short	(.L_17 - .L_16)
.L_16:
        /*002c*/ 	.word	0x00000000
        /*0030*/ 	.short	0x0003
        /*0032*/ 	.short	0x0018
        /*0034*/ 	.byte	0x00, 0xf0, 0x21, 0x00


	//----- nvinfo : EIATTR_KPARAM_INFO
	.align		4
.L_17:
        /*0038*/ 	.byte	0x04, 0x17
        /*003a*/ 	.short	(.L_19 - .L_18)
.L_18:
        /*003c*/ 	.word	0x00000000
        /*0040*/ 	.short	0x0002
        /*0042*/ 	.short	0x0010
        /*0044*/ 	.byte	0x00, 0xf0, 0x21, 0x00


	//----- nvinfo : EIATTR_KPARAM_INFO
	.align		4
.L_19:
        /*0048*/ 	.byte	0x04, 0x17
        /*004a*/ 	.short	(.L_21 - .L_20)
.L_20:
        /*004c*/ 	.word	0x00000000
        /*0050*/ 	.short	0x0001
        /*0052*/ 	.short	0x0008
        /*0054*/ 	.byte	0x00, 0xf0, 0x21, 0x00


	//----- nvinfo : EIATTR_KPARAM_INFO
	.align		4
.L_21:
        /*0058*/ 	.byte	0x04, 0x17
        /*005a*/ 	.short	(.L_23 - .L_22)
.L_22:
        /*005c*/ 	.word	0x00000000
        /*0060*/ 	.short	0x0000
        /*0062*/ 	.short	0x0000
        /*0064*/ 	.byte	0x00, 0xf0, 0x11, 0x00


	//----- nvinfo : EIATTR_SPARSE_MMA_MASK
	.align		4
.L_23:
        /*0068*/ 	.byte	0x03, 0x50
        /*006a*/ 	.short	0x0000


	//----- nvinfo : EIATTR_MAXREG_COUNT
	.align		4
        /*006c*/ 	.byte	0x03, 0x1b
        /*006e*/ 	.short	0x00ff


	//----- nvinfo : EIATTR_MERCURY_ISA_VERSION
	.align		4
        /*0070*/ 	.byte	0x03, 0x5f
        /*0072*/ 	.short	0x0101


	//----- nvinfo : EIATTR_VRC_CTA_INIT_COUNT
	.align		4
        /*0074*/ 	.byte	0x02, 0x4a
	.zero		1
	.zero		1


	//----- nvinfo : EIATTR_EXIT_INSTR_OFFSETS
	.align		4
        /*0078*/ 	.byte	0x04, 0x1c
        /*007a*/ 	.short	(.L_25 - .L_24)


	//   ....[0]....
.L_24:
        /*007c*/ 	.word	0x000000c0


	//   ....[1]....
        /*0080*/ 	.word	0x00000120


	//   ....[2]....
        /*0084*/ 	.word	0x00000310


	//   ....[3]....
        /*0088*/ 	.word	0x00001920


	//----- nvinfo : EIATTR_CRS_STACK_SIZE
	.align		4
.L_25:
        /*008c*/ 	.byte	0x04, 0x1e
        /*008e*/ 	.short	(.L_27 - .L_26)
.L_26:
        /*0090*/ 	.word	0x00000000


	//----- nvinfo : EIATTR_CBANK_PARAM_SIZE
	.align		4
.L_27:
        /*0094*/ 	.byte	0x03, 0x19
        /*0096*/ 	.short	0x0030


	//----- nvinfo : EIATTR_PARAM_CBANK
	.align		4
        /*0098*/ 	.byte	0x04, 0x0a
        /*009a*/ 	.short	(.L_29 - .L_28)
	.align		4
.L_28:
        /*009c*/ 	.word	index@(.nv.constant0._Z10cuda_countidlllPi)
        /*00a0*/ 	.short	0x0380
        /*00a2*/ 	.short	0x0030


	//----- nvinfo : EIATTR_SW_WAR
	.align		4
.L_29:
        /*00a4*/ 	.byte	0x04, 0x36
        /*00a6*/ 	.short	(.L_31 - .L_30)
.L_30:
        /*00a8*/ 	.word	0x00000008
.L_31:


//--------------------- .nv.callgraph             --------------------------
	.section	.nv.callgraph,"",@"SHT_CUDA_CALLGRAPH"
	.align	4
	.sectionentsize	8
	.align		4
        /*0000*/ 	.word	0x00000000
	.align		4
        /*0004*/ 	.word	0xffffffff
	.align		4
        /*0008*/ 	.word	0x00000000
	.align		4
        /*000c*/ 	.word	0xfffffffe
	.align		4
        /*0010*/ 	.word	0x00000000
	.align		4
        /*0014*/ 	.word	0xfffffffd
	.align		4
        /*0018*/ 	.word	0x00000000
	.align		4
        /*001c*/ 	.word	0xfffffffc


//--------------------- .text._Z10cuda_countidlllPi --------------------------
	.section	.text._Z10cuda_countidlllPi,"ax",@progbits
	.align	128
        .global         _Z10cuda_countidlllPi
        .type           _Z10cuda_countidlllPi,@function
        .size           _Z10cuda_countidlllPi,(.L_x_32 - _Z10cuda_countidlllPi)
        .other          _Z10cuda_countidlllPi,@"STO_CUDA_ENTRY STV_DEFAULT"
_Z10cuda_countidlllPi:
.text._Z10cuda_countidlllPi:
[----:B------:R-:W-:Y:S01]  /*0000*/  LDC R1, c[0x0][0x37c] ;  /* 0x0000df00ff017b82 */ /* 0x000fe20000000800 */
[----:B------:R-:W0:Y:S07]  /*0010*/  S2R R0, SR_TID.X ;  /* 0x0000000000007919 */ /* 0x000e2e0000002100 */
[----:B------:R-:W0:Y:S01]  /*0020*/  S2UR UR4, SR_CTAID.X ;  /* 0x00000000000479c3 */ /* 0x000e220000002500 */
[----:B------:R-:W1:Y:S01]  /*0030*/  LDCU.64 UR8, c[0x0][0x398] ;  /* 0x00007300ff0877ac */ /* 0x000e620008000a00 */
[----:B------:R-:W2:Y:S06]  /*0040*/  LDCU.64 UR6, c[0x0][0x358] ;  /* 0x00006b00ff0677ac */ /* 0x000eac0008000a00 */
[----:B------:R-:W0:Y:S08]  /*0050*/  LDC R3, c[0x0][0x360] ;  /* 0x0000d800ff037b82 */ /* 0x000e300000000800 */
[----:B------:R-:W3:Y:S01]  /*0060*/  LDC.64 R18, c[0x0][0x3a8] ;  /* 0x0000ea00ff127b82 */ /* 0x000ee20000000a00 */
[----:B0-----:R-:W-:-:S05]  /*0070*/  IMAD R3, R3, UR4, R0 ;  /* 0x0000000403037c24 */ /* 0x001fca000f8e0200 */
[C---:B-1----:R-:W-:Y:S01]  /*0080*/  ISETP.GE.U32.AND P0, PT, R3.reuse, UR8, PT ;  /* 0x0000000803007c0c */ /* 0x042fe2000bf06070 */
[----:B---3--:R-:W-:-:S03]  /*0090*/  IMAD.WIDE.U32 R18, R3, 0x4, R18 ;  /* 0x0000000403127825 */ /* 0x008fc600078e0012 */
[----:B------:R-:W-:Y:S02]  /*00a0*/  ISETP.GE.AND.EX P0, PT, RZ, UR9, PT, P0 ;  /* 0x00000009ff007c0c */ /* 0x000fe4000bf06300 */
[----:B--2---:R0:W-:Y:S11]  /*00b0*/  STG.E desc[UR6][R18.64], RZ ;  /* 0x000000ff12007986 */ /* 0x0041f6000c101906 */
[----:B------:R-:W-:Y:S05]  /*00c0*/  @P0 EXIT ;  /* 0x000000000000094d */ /* 0x000fea0003800000 */
[----:B------:R-:W1:Y:S02]  /*00d0*/  LDCU.64 UR4, c[0x0][0x390] ;  /* 0x00007200ff0477ac */ /* 0x000e640008000a00 */
[----:B-1----:R-:W-:-:S05]  /*00e0*/  IADD3 R0, P0, PT, R3, UR4, RZ ;  /* 0x0000000403007c10 */ /* 0x002fca000ff1e0ff */
[----:B------:R-:W-:Y:S01]  /*00f0*/  IMAD.X R2, RZ, RZ, UR5, P0 ;  /* 0x00000005ff027e24 */ /* 0x000fe200080e06ff */
[----:B------:R-:W-:-:S04]  /*0100*/  ISETP.GE.U32.AND P0, PT, R0, UR8, PT ;  /* 0x0000000800007c0c */ /* 0x000fc8000bf06070 */
[----:B------:R-:W-:-:S13]  /*0110*/  ISETP.GE.AND.EX P0, PT, R2, UR9, PT, P0 ;  /* 0x0000000902007c0c */ /* 0x000fda000bf06300 */
[----:B------:R-:W-:Y:S05]  /*0120*/  @P0 EXIT ;  /* 0x000000000000094d */ /* 0x000fea0003800000 */
[----:B------:R-:W1:Y:S01]  /*0130*/  LDC.64 R4, c[0x0][0x388] ;  /* 0x0000e200ff047b82 */ /* 0x000e620000000a00 */
[----:B------:R-:W2:Y:S02]  /*0140*/  LDCU UR4, c[0x0][0x380] ;  /* 0x00007000ff0477ac */ /* 0x000ea40008000800 */
[----:B--2---:R-:W-:Y:S01]  /*0150*/  UISETP.GT.AND UP0, UPT, UR4, URZ, UPT ;  /* 0x000000ff0400728c */ /* 0x004fe2000bf04270 */
[----:B-1----:R-:W1:Y:S01]  /*0160*/  F2I.S64.F64.FLOOR R16, R4 ;  /* 0x0000000400107311 */ /* 0x002e620000305900 */
[----:B------:R-:W-:Y:S01]  /*0170*/  DMUL R14, R4, R4 ;  /* 0x00000004040e7228 */ /* 0x000fe20000000000 */
[C---:B-1----:R-:W-:Y:S01]  /*0180*/  IMAD.SHL.U32 R8, R16.reuse, 0x2, RZ ;  /* 0x0000000210087824 */ /* 0x042fe200078e00ff */
[----:B------:R-:W-:-:S04]  /*0190*/  SHF.L.U64.HI R9, R16, 0x1, R17 ;  /* 0x0000000110097819 */ /* 0x000fc80000010211 */
[----:B------:R-:W-:Y:S01]  /*01a0*/  LOP3.LUT R8, R8, 0x1, RZ, 0xfc, !PT ;  /* 0x0000000108087812 */ /* 0x000fe200078efcff */
[----:B------:R-:W-:Y:S06]  /*01b0*/  BRA.U UP0, `(.L_x_0) ;  /* 0x0000000100587547 */ /* 0x000fec000b800000 */
[----:B------:R-:W1:Y:S01]  /*01c0*/  LDC.64 R6, c[0x0][0x3a0] ;  /* 0x0000e800ff067b82 */ /* 0x000e620000000a00 */
[----:B------:R-:W-:Y:S01]  /*01d0*/  DSETP.GT.AND P1, PT, R14, RZ, PT ;  /* 0x000000ff0e00722a */ /* 0x000fe20003f24000 */
[----:B------:R-:W-:Y:S01]  /*01e0*/  MOV R3, RZ ;  /* 0x000000ff00037202 */ /* 0x000fe20000000f00 */
[----:B------:R-:W-:Y:S01]  /*01f0*/  IMAD.MOV.U32 R8, RZ, RZ, RZ ;  /* 0x000000ffff087224 */ /* 0x000fe200078e00ff */
[----:B------:R-:W2:Y:S01]  /*0200*/  LDCU.64 UR8, c[0x0][0x398] ;  /* 0x00007300ff0877ac */ /* 0x000ea20008000a00 */
[----:B------:R-:W3:Y:S10]  /*0210*/  LDCU.64 UR4, c[0x0][0x3a0] ;  /* 0x00007400ff0477ac */ /* 0x000ef40008000a00 */
.L_x_2:
[----:B---3--:R-:W-:Y:S01]  /*0220*/  IMAD R10, R8, UR4, RZ ;  /* 0x00000004080a7c24 */ /* 0x008fe2000f8e02ff */
[----:B------:R-:W-:Y:S05]  /*0230*/  YIELD ;  /* 0x0000000000007946 */ /* 0x000fea0003800000 */
[----:B-1----:R-:W-:-:S04]  /*0240*/  IMAD.WIDE.U32 R4, R3, UR4, R6 ;  /* 0x0000000403047c25 */ /* 0x002fc8000f8e0006 */
[C---:B------:R-:W-:Y:S01]  /*0250*/  IMAD R9, R3.reuse, UR5, R10 ;  /* 0x0000000503097c24 */ /* 0x040fe2000f8e020a */
[----:B------:R-:W-:Y:S02]  /*0260*/  IADD3 R10, P0, PT, R0, R4, RZ ;  /* 0x00000004000a7210 */ /* 0x000fe40007f1e0ff */
[----:B------:R-:W-:Y:S02]  /*0270*/  IADD3 R3, P2, PT, R3, 0x1, RZ ;  /* 0x0000000103037810 */ /* 0x000fe40007f5e0ff */
[----:B------:R-:W-:Y:S02]  /*0280*/  IADD3.X R4, PT, PT, R2, R5, R9, P0, !PT ;  /* 0x0000000502047210 */ /* 0x000fe400007fe409 */
[----:B--2---:R-:W-:-:S04]  /*0290*/  ISETP.GE.U32.AND P0, PT, R10, UR8, PT ;  /* 0x000000080a007c0c */ /* 0x004fc8000bf06070 */
[----:B------:R-:W-:Y:S01]  /*02a0*/  ISETP.GE.AND.EX P0, PT, R4, UR9, PT, P0 ;  /* 0x0000000904007c0c */ /* 0x000fe2000bf06300 */
[----:B------:R-:W-:Y:S01]  /*02b0*/  IMAD.X R4, RZ, RZ, R8, P2 ;  /* 0x000000ffff047224 */ /* 0x000fe200010e0608 */
[----:B------:R-:W-:Y:S11]  /*02c0*/  @!P1 BRA `(.L_x_1) ;  /* 0x0000000000089947 */ /* 0x000ff60003800000 */
[----:B------:R-:W-:-:S05]  /*02d0*/  MOV R5, 0x1 ;  /* 0x0000000100057802 */ /* 0x000fca0000000f00 */
[----:B------:R1:W-:Y:S02]  /*02e0*/  REDG.E.ADD.STRONG.GPU desc[UR6][R18.64], R5 ;  /* 0x000000051200798e */ /* 0x0003e4000c12e106 */
.L_x_1:
[----:B------:R-:W-:Y:S01]  /*02f0*/  IMAD.MOV.U32 R8, RZ, RZ, R4 ;  /* 0x000000ffff087224 */ /* 0x000fe200078e0004 */
[----:B------:R-:W-:Y:S06]  /*0300*/  @!P0 BRA `(.L_x_2) ;  /* 0xfffffffc00c48947 */ /* 0x000fec000383ffff */
[----:B------:R-:W-:Y:S05]  /*0310*/  EXIT ;  /* 0x000000000000794d */ /* 0x000fea0003800000 */
.L_x_0:
[----:B------:R-:W-:Y:S01]  /*0320*/  ULOP3.LUT UR5, UR4, 0x7ffffffc, URZ, 0xc0, !UPT ;  /* 0x7ffffffc04057892 */ /* 0x000fe2000f8ec0ff */
[----:B------:R-:W-:Y:S01]  /*0330*/  IMAD.MOV.U32 R3, RZ, RZ, RZ ;  /* 0x000000ffff037224 */ /* 0x000fe200078e00ff */
[----:B------:R-:W-:Y:S01]  /*0340*/  MOV R4, RZ ;  /* 0x000000ff00047202 */ /* 0x000fe20000000f00 */
[----:B------:R-:W-:Y:S01]  /*0350*/  IMAD.MOV.U32 R24, RZ, RZ, R0 ;  /* 0x000000ffff187224 */ /* 0x000fe200078e0000 */
[----:B------:R-:W-:Y:S01]  /*0360*/  ULOP3.LUT UR4, UR4, 0x3, URZ, 0xc0, !UPT ;  /* 0x0000000304047892 */ /* 0x000fe2000f8ec0ff */
[----:B------:R-:W-:Y:S01]  /*0370*/  IMAD.MOV.U32 R11, RZ, RZ, R2 ;  /* 0x000000ffff0b7224 */ /* 0x000fe200078e0002 */
[----:B------:R-:W-:-:S12]  /*0380*/  UIADD3 UR5, UPT, UPT, -UR5, URZ, URZ ;  /* 0x000000ff05057290 */ /* 0x000fd8000fffe1ff */
.L_x_29:
[----:B------:R-:W-:Y:S05]  /*0390*/  YIELD ;  /* 0x0000000000007946 */ /* 0x000fea0003800000 */
[----:B-1----:R-:W1:Y:S01]  /*03a0*/  LDCU UR8, c[0x0][0x380] ;  /* 0x00007000ff0877ac */ /* 0x002e620008000800 */
[----:B------:R-:W-:Y:S01]  /*03b0*/  CS2R R20, SRZ ;  /* 0x0000000000147805 */ /* 0x000fe2000001ff00 */
[----:B-1----:R-:W-:-:S09]  /*03c0*/  UISETP.GE.U32.AND UP0, UPT, UR8, 0x4, UPT ;  /* 0x000000040800788c */ /* 0x002fd2000bf06070 */
[----:B------:R-:W-:Y:S05]  /*03d0*/  BRA.U !UP0, `(.L_x_3) ;  /* 0x0000000d08047547 */ /* 0x000fea000b800000 */
[----:B------:R-:W-:-:S07]  /*03e0*/  MOV R5, UR5 ;  /* 0x0000000500057c02 */ /* 0x000fce0008000f00 */
.L_x_16:
[----:B------:R-:W-:Y:S01]  /*03f0*/  LOP3.LUT R6, R11, R9, RZ, 0xfc, !PT ;  /* 0x000000090b067212 */ /* 0x000fe200078efcff */
[----:B------:R-:W-:Y:S01]  /*0400*/  VIADD R5, R5, 0x4 ;  /* 0x0000000405057836 */ /* 0x000fe20000000000 */
[----:B------:R-:W-:Y:S02]  /*0410*/  BSSY.RECONVERGENT B0, `(.L_x_4) ;  /* 0x0000028000007945 */ /* 0x000fe40003800200 */
[----:B------:R-:W-:Y:S02]  /*0420*/  ISETP.NE.U32.AND P0, PT, R6, RZ, PT ;  /* 0x000000ff0600720c */ /* 0x000fe40003f05070 */
[----:B------:R-:W-:-:S11]  /*0430*/  ISETP.NE.AND P1, PT, R5, RZ, PT ;  /* 0x000000ff0500720c */ /* 0x000fd60003f25270 */
[----:B------:R-:W-:Y:S05]  /*0440*/  @P0 BRA `(.L_x_5) ;  /* 0x0000000000600947 */ /* 0x000fea0003800000 */
[----:B------:R-:W1:Y:S01]  /*0450*/  I2F.U32.RP R10, R8 ;  /* 0x00000008000a7306 */ /* 0x000e620000209000 */
[----:B------:R-:W-:Y:S01]  /*0460*/  ISETP.NE.U32.AND P3, PT, R8, RZ, PT ;  /* 0x000000ff0800720c */ /* 0x000fe20003f65070 */
[----:B------:R-:W-:-:S06]  /*0470*/  HFMA2 R25, -RZ, RZ, 0, 0 ;  /* 0x00000000ff197431 */ /* 0x000fcc00000001ff */
[----:B-1----:R-:W1:Y:S02]  /*0480*/  MUFU.RCP R10, R10 ;  /* 0x0000000a000a7308 */ /* 0x002e640000001000 */
[----:B-1----:R-:W-:-:S06]  /*0490*/  VIADD R6, R10, 0xffffffe ;  /* 0x0ffffffe0a067836 */ /* 0x002fcc0000000000 */
[----:B------:R1:W2:Y:S02]  /*04a0*/  F2I.FTZ.U32.TRUNC.NTZ R7, R6 ;  /* 0x0000000600077305 */ /* 0x0002a4000021f000 */
[----:B-1----:R-:W-:Y:S01]  /*04b0*/  IMAD.MOV.U32 R6, RZ, RZ, RZ ;  /* 0x000000ffff067224 */ /* 0x002fe200078e00ff */
[----:B--2---:R-:W-:-:S05]  /*04c0*/  IADD3 R11, PT, PT, RZ, -R7, RZ ;  /* 0x80000007ff0b7210 */ /* 0x004fca0007ffe0ff */
[----:B------:R-:W-:-:S04]  /*04d0*/  IMAD R11, R11, R8, RZ ;  /* 0x000000080b0b7224 */ /* 0x000fc800078e02ff */
[----:B------:R-:W-:-:S06]  /*04e0*/  IMAD.HI.U32 R7, R7, R11, R6 ;  /* 0x0000000b07077227 */ /* 0x000fcc00078e0006 */
[----:B------:R-:W-:-:S04]  /*04f0*/  IMAD.HI.U32 R7, R7, R24, RZ ;  /* 0x0000001807077227 */ /* 0x000fc800078e00ff */
[----:B------:R-:W-:-:S04]  /*0500*/  IMAD.MOV R11, RZ, RZ, -R7 ;  /* 0x000000ffff0b7224 */ /* 0x000fc800078e0a07 */
[----:B------:R-:W-:-:S05]  /*0510*/  IMAD R11, R8, R11, R24 ;  /* 0x0000000b080b7224 */ /* 0x000fca00078e0218 */
[----:B------:R-:W-:-:S13]  /*0520*/  ISETP.GE.U32.AND P0, PT, R11, R8, PT ;  /* 0x000000080b00720c */ /* 0x000fda0003f06070 */
[----:B------:R-:W-:Y:S01]  /*0530*/  @P0 IADD3 R11, PT, PT, R11, -R8, RZ ;  /* 0x800000080b0b0210 */ /* 0x000fe20007ffe0ff */
[----:B------:R-:W-:-:S03]  /*0540*/  @P0 VIADD R7, R7, 0x1 ;  /* 0x0000000107070836 */ /* 0x000fc60000000000 */
[----:B------:R-:W-:Y:S01]  /*0550*/  ISETP.GE.U32.AND P2, PT, R11, R8, PT ;  /* 0x000000080b00720c */ /* 0x000fe20003f46070 */
[----:B------:R-:W-:-:S12]  /*0560*/  IMAD.MOV.U32 R11, RZ, RZ, RZ ;  /* 0x000000ffff0b7224 */ /* 0x000fd800078e00ff */
[----:B------:R-:W-:Y:S01]  /*0570*/  @P2 VIADD R7, R7, 0x1 ;  /* 0x0000000107072836 */ /* 0x000fe20000000000 */
[----:B------:R-:W-:-:S04]  /*0580*/  @!P3 LOP3.LUT R7, RZ, R8, RZ, 0x33, !PT ;  /* 0x00000008ff07b212 */ /* 0x000fc800078e33ff */
[----:B------:R-:W-:-:S05]  /*0590*/  IADD3 R13, PT, PT, -R7, RZ, RZ ;  /* 0x000000ff070d7210 */ /* 0x000fca0007ffe1ff */
[----:B------:R-:W-:Y:S02]  /*05a0*/  IMAD R6, R8, R13, R24 ;  /* 0x0000000d08067224 */ /* 0x000fe400078e0218 */
[----:B------:R-:W-:Y:S01]  /*05b0*/  IMAD.MOV.U32 R24, RZ, RZ, R7 ;  /* 0x000000ffff187224 */ /* 0x000fe200078e0007 */
[----:B------:R-:W-:Y:S06]  /*05c0*/  BRA `(.L_x_6) ;  /* 0x0000000000307947 */ /* 0x000fec0003800000 */
.L_x_5:
[----:B------:R-:W-:Y:S01]  /*05d0*/  IMAD.MOV.U32 R28, RZ, RZ, R24 ;  /* 0x000000ffff1c7224 */ /* 0x000fe200078e0018 */
[----:B------:R-:W-:-:S07]  /*05e0*/  MOV R6, 0x600 ;  /* 0x0000060000067802 */ /* 0x000fce0000000f00 */
[----:B0-----:R-:W-:Y:S05]  /*05f0*/  CALL.REL.NOINC `($__internal_0_$__cuda_sm20_div_s64) ;  /* 0x0000001000cc7944 */ /* 0x001fea0003c00000 */
[----:B------:R-:W-:Y:S02]  /*0600*/  IADD3 R23, P0, PT, RZ, -R10, RZ ;  /* 0x8000000aff177210 */ /* 0x000fe40007f1e0ff */
[----:B------:R-:W-:-:S03]  /*0610*/  MOV R25, R11 ;  /* 0x0000000b00197202 */ /* 0x000fc60000000f00 */
[----:B------:R-:W-:-:S04]  /*0620*/  IMAD.X R7, RZ, RZ, ~R13, P0 ;  /* 0x000000ffff077224 */ /* 0x000fc800000e0e0d */
[----:B------:R-:W-:Y:S02]  /*0630*/  IMAD R12, R7, R8, RZ ;  /* 0x00000008070c7224 */ /* 0x000fe400078e02ff */
[----:B------:R-:W-:Y:S01]  /*0640*/  IMAD.WIDE.U32 R6, R8, R23, R24 ;  /* 0x0000001708067225 */ /* 0x000fe200078e0018 */
[----:B------:R-:W-:-:S03]  /*0650*/  MOV R25, R13 ;  /* 0x0000000d00197202 */ /* 0x000fc60000000f00 */
[----:B------:R-:W-:Y:S02]  /*0660*/  IMAD R11, R9, R23, R12 ;  /* 0x00000017090b7224 */ /* 0x000fe400078e020c */
[----:B------:R-:W-:Y:S02]  /*0670*/  IMAD.MOV.U32 R24, RZ, RZ, R10 ;  /* 0x000000ffff187224 */ /* 0x000fe400078e000a */
[----:B------:R-:W-:-:S07]  /*0680*/  IMAD.IADD R11, R7, 0x1, R11 ;  /* 0x00000001070b7824 */ /* 0x000fce00078e020b */
.L_x_6:
[----:B------:R-:W-:Y:S05]  /*0690*/  BSYNC.RECONVERGENT B0 ;  /* 0x0000000000007941 */ /* 0x000fea0003800200 */
.L_x_4:
[----:B------:R-:W-:Y:S01]  /*06a0*/  IADD3 R6, P0, PT, -R16, R6, RZ ;  /* 0x0000000610067210 */ /* 0x000fe20007f1e1ff */
[----:B------:R-:W-:Y:S01]  /*06b0*/  BSSY.RECONVERGENT B0, `(.L_x_7) ;  /* 0x000002e000007945 */ /* 0x000fe20003800200 */
[----:B------:R-:W-:-:S03]  /*06c0*/  LOP3.LUT R10, R25, R9, RZ, 0xfc, !PT ;  /* 0x00000009190a7212 */ /* 0x000fc600078efcff */
[----:B------:R-:W-:Y:S01]  /*06d0*/  IMAD.X R7, R11, 0x1, ~R17, P0 ;  /* 0x000000010b077824 */ /* 0x000fe200000e0e11 */
[----:B------:R-:W-:-:S05]  /*06e0*/  ISETP.NE.U32.AND P0, PT, R10, RZ, PT ;  /* 0x000000ff0a00720c */ /* 0x000fca0003f05070 */
[----:B------:R-:W1:Y:S02]  /*06f0*/  I2F.F64.S64 R6, R6 ;  /* 0x0000000600067312 */ /* 0x000e640000301c00 */
[----:B-1----:R-:W-:-:S06]  /*0700*/  DFMA R20, R6, R6, R20 ;  /* 0x000000060614722b */ /* 0x002fcc0000000014 */
[----:B------:R-:W-:Y:S05]  /*0710*/  @P0 BRA `(.L_x_8) ;  /* 0x0000000000600947 */ /* 0x000fea0003800000 */
[----:B------:R-:W1:Y:S01]  /*0720*/  I2F.U32.RP R10, R8 ;  /* 0x00000008000a7306 */ /* 0x000e620000209000 */
[----:B------:R-:W-:Y:S01]  /*0730*/  IMAD.MOV.U32 R6, RZ, RZ, RZ ;  /* 0x000000ffff067224 */ /* 0x000fe200078e00ff */
[----:B------:R-:W-:Y:S02]  /*0740*/  ISETP.NE.U32.AND P3, PT, R8, RZ, PT ;  /* 0x000000ff0800720c */ /* 0x000fe40003f65070 */
[----:B------:R-:W-:-:S04]  /*0750*/  MOV R25, RZ ;  /* 0x000000ff00197202 */ /* 0x000fc80000000f00 */
[----:B-1----:R-:W1:Y:S02]  /*0760*/  MUFU.RCP R10, R10 ;  /* 0x0000000a000a7308 */ /* 0x002e640000001000 */
[----:B-1----:R-:W-:-:S06]  /*0770*/  VIADD R11, R10, 0xffffffe ;  /* 0x0ffffffe0a0b7836 */ /* 0x002fcc0000000000 */
[----:B------:R-:W1:Y:S02]  /*0780*/  F2I.FTZ.U32.TRUNC.NTZ R7, R11 ;  /* 0x0000000b00077305 */ /* 0x000e64000021f000 */
[----:B-1----:R-:W-:-:S05]  /*0790*/  IADD3 R13, PT, PT, RZ, -R7, RZ ;  /* 0x80000007ff0d7210 */ /* 0x002fca0007ffe0ff */
        /* <DEDUP_REMOVED lines=16> */
.L_x_8:
[----:B------:R-:W-:Y:S01]  /*08a0*/  IMAD.MOV.U32 R28, RZ, RZ, R24 ;  /* 0x000000ffff1c7224 */ /* 0x000fe200078e0018 */
[----:B------:R-:W-:Y:S01]  /*08b0*/  MOV R6, 0x8e0 ;  /* 0x000008e000067802 */ /* 0x000fe20000000f00 */
[----:B------:R-:W-:-:S07]  /*08c0*/  IMAD.MOV.U32 R11, RZ, RZ, R25 ;  /* 0x000000ffff0b7224 */ /* 0x000fce00078e0019 */
[----:B0-----:R-:W-:Y:S05]  /*08d0*/  CALL.REL.NOINC `($__internal_0_$__cuda_sm20_div_s64) ;  /* 0x0000001000147944 */ /* 0x001fea0003c00000 */
[----:B------:R-:W-:Y:S01]  /*08e0*/  IADD3 R11, P0, PT, RZ, -R10, RZ ;  /* 0x8000000aff0b7210 */ /* 0x000fe20007f1e0ff */
[----:B------:R-:W-:Y:S02]  /*08f0*/  IMAD.MOV.U32 R6, RZ, RZ, R24 ;  /* 0x000000ffff067224 */ /* 0x000fe400078e0018 */
[----:B------:R-:W-:Y:S01]  /*0900*/  IMAD.MOV.U32 R24, RZ, RZ, R10 ;  /* 0x000000ffff187224 */ /* 0x000fe200078e000a */
[----:B------:R-:W-:-:S05]  /*0910*/  IADD3.X R7, PT, PT, RZ, ~R13, RZ, P0, !PT ;  /* 0x8000000dff077210 */ /* 0x000fca00007fe4ff */
[----:B------:R-:W-:Y:S02]  /*0920*/  IMAD R12, R7, R8, RZ ;  /* 0x00000008070c7224 */ /* 0x000fe400078e02ff */
[----:B------:R-:W-:Y:S01]  /*0930*/  IMAD.MOV.U32 R7, RZ, RZ, R25 ;  /* 0x000000ffff077224 */ /* 0x000fe200078e0019 */
[----:B------:R-:W-:Y:S01]  /*0940*/  MOV R25, R13 ;  /* 0x0000000d00197202 */ /* 0x000fe20000000f00 */
[-C--:B------:R-:W-:Y:S02]  /*0950*/  IMAD R23, R9, R11.reuse, R12 ;  /* 0x0000000b09177224 */ /* 0x080fe400078e020c */
[----:B------:R-:W-:-:S04]  /*0960*/  IMAD.WIDE.U32 R6, R8, R11, R6 ;  /* 0x0000000b08067225 */ /* 0x000fc800078e0006 */
[----:B------:R-:W-:Y:S01]  /*0970*/  IMAD.IADD R7, R23, 0x1, R7 ;  /* 0x0000000117077824 */ /* 0x000fe200078e0207 */
[----:B------:R-:W-:-:S07]  /*0980*/  MOV R11, R6 ;  /* 0x00000006000b7202 */ /* 0x000fce0000000f00 */
.L_x_9:
[----:B------:R-:W-:Y:S05]  /*0990*/  BSYNC.RECONVERGENT B0 ;  /* 0x0000000000007941 */ /* 0x000fea0003800200 */
.L_x_7:
        /* <DEDUP_REMOVED lines=32> */
.L_x_11:
        /* <DEDUP_REMOVED lines=15> */
.L_x_12:
[----:B------:R-:W-:Y:S05]  /*0c90*/  BSYNC.RECONVERGENT B0 ;  /* 0x0000000000007941 */ /* 0x000fea0003800200 */
.L_x_10:
        /* <DEDUP_REMOVED lines=10> */
[----:B------:R-:W-:-:S06]  /*0d40*/  ISETP.NE.U32.AND P3, PT, R8, RZ, PT ;  /* 0x000000ff0800720c */ /* 0x000fcc0003f65070 */
        /* <DEDUP_REMOVED lines=18> */
[----:B------:R-:W-:Y:S01]  /*0e70*/  IMAD R25, R8, R25, R24 ;  /* 0x0000001908197224 */ /* 0x000fe200078e0218 */
[----:B------:R-:W-:Y:S01]  /*0e80*/  MOV R24, R6 ;  /* 0x0000000600187202 */ /* 0x000fe20000000f00 */
[----:B------:R-:W-:Y:S06]  /*0e90*/  BRA `(.L_x_15) ;  /* 0x00000000003c7947 */ /* 0x000fec0003800000 */
.L_x_14:
[----:B------:R-:W-:Y:S01]  /*0ea0*/  IMAD.MOV.U32 R28, RZ, RZ, R24 ;  /* 0x000000ffff1c7224 */ /* 0x000fe200078e0018 */
[----:B------:R-:W-:Y:S01]  /*0eb0*/  MOV R6, 0xee0 ;  /* 0x00000ee000067802 */ /* 0x000fe20000000f00 */
[----:B------:R-:W-:-:S07]  /*0ec0*/  IMAD.MOV.U32 R11, RZ, RZ, R25 ;  /* 0x000000ffff0b7224 */ /* 0x000fce00078e0019 */
[----:B0-----:R-:W-:Y:S05]  /*0ed0*/  CALL.REL.NOINC `($__internal_0_$__cuda_sm20_div_s64) ;  /* 0x0000000800947944 */ /* 0x001fea0003c00000 */
[-C--:B------:R-:W-:Y:S01]  /*0ee0*/  IADD3 R11, P0, PT, RZ, -R10.reuse, RZ ;  /* 0x8000000aff0b7210 */ /* 0x080fe20007f1e0ff */
[----:B------:R-:W-:Y:S01]  /*0ef0*/  IMAD.MOV.U32 R6, RZ, RZ, R24 ;  /* 0x000000ffff067224 */ /* 0x000fe200078e0018 */
[----:B------:R-:W-:Y:S02]  /*0f00*/  MOV R24, R10 ;  /* 0x0000000a00187202 */ /* 0x000fe40000000f00 */
[----:B------:R-:W-:-:S05]  /*0f10*/  IADD3.X R7, PT, PT, RZ, ~R13, RZ, P0, !PT ;  /* 0x8000000dff077210 */ /* 0x000fca00007fe4ff */
[----:B------:R-:W-:Y:S02]  /*0f20*/  IMAD R12, R7, R8, RZ ;  /* 0x00000008070c7224 */ /* 0x000fe400078e02ff */
[----:B------:R-:W-:Y:S02]  /*0f30*/  IMAD.MOV.U32 R7, RZ, RZ, R25 ;  /* 0x000000ffff077224 */ /* 0x000fe400078e0019 */
[----:B------:R-:W-:-:S04]  /*0f40*/  IMAD.WIDE.U32 R6, R8, R11, R6 ;  /* 0x0000000b08067225 */ /* 0x000fc800078e0006 */
[----:B------:R-:W-:Y:S02]  /*0f50*/  IMAD R11, R9, R11, R12 ;  /* 0x0000000b090b7224 */ /* 0x000fe400078e020c */
[----:B------:R-:W-:Y:S02]  /*0f60*/  IMAD.MOV.U32 R25, RZ, RZ, R6 ;  /* 0x000000ffff197224 */ /* 0x000fe400078e0006 */
[----:B------:R-:W-:Y:S01]  /*0f70*/  IMAD.IADD R7, R11, 0x1, R7 ;  /* 0x000000010b077824 */ /* 0x000fe200078e0207 */
[----:B------:R-:W-:-:S07]  /*0f80*/  MOV R11, R13 ;  /* 0x0000000d000b7202 */ /* 0x000fce0000000f00 */
.L_x_15:
[----:B------:R-:W-:Y:S05]  /*0f90*/  BSYNC.RECONVERGENT B0 ;  /* 0x0000000000007941 */ /* 0x000fea0003800200 */
.L_x_13:
[----:B------:R-:W-:-:S05]  /*0fa0*/  IADD3 R6, P0, PT, -R16, R25, RZ ;  /* 0x0000001910067210 */ /* 0x000fca0007f1e1ff */
[----:B------:R-:W-:-:S06]  /*0fb0*/  IMAD.X R7, R7, 0x1, ~R17, P0 ;  /* 0x0000000107077824 */ /* 0x000fcc00000e0e11 */
[----:B------:R-:W1:Y:S02]  /*0fc0*/  I2F.F64.S64 R6, R6 ;  /* 0x0000000600067312 */ /* 0x000e640000301c00 */
[----:B-1----:R-:W-:Y:S01]  /*0fd0*/  DFMA R20, R6, R6, R20 ;  /* 0x000000060614722b */ /* 0x002fe20000000014 */
[----:B------:R-:W-:Y:S10]  /*0fe0*/  @P1 BRA `(.L_x_16) ;  /* 0xfffffff400001947 */ /* 0x000ff4000383ffff */
.L_x_3:
[----:B------:R-:W-:-:S09]  /*0ff0*/  UISETP.NE.AND UP0, UPT, UR4, URZ, UPT ;  /* 0x000000ff0400728c */ /* 0x000fd2000bf05270 */
[----:B------:R-:W-:Y:S05]  /*1000*/  BRA.U !UP0, `(.L_x_17) ;  /* 0x0000000508f87547 */ /* 0x000fea000b800000 */
[----:B------:R-:W-:Y:S01]  /*1010*/  LOP3.LUT R5, R11, R9, RZ, 0xfc, !PT ;  /* 0x000000090b057212 */ /* 0x000fe200078efcff */
[----:B------:R-:W-:Y:S03]  /*1020*/  BSSY.RECONVERGENT B0, `(.L_x_18) ;  /* 0x0000027000007945 */ /* 0x000fe60003800200 */
[----:B------:R-:W-:-:S13]  /*1030*/  ISETP.NE.U32.AND P0, PT, R5, RZ, PT ;  /* 0x000000ff0500720c */ /* 0x000fda0003f05070 */
[----:B------:R-:W-:Y:S05]  /*1040*/  @P0 BRA `(.L_x_19) ;  /* 0x0000000000600947 */ /* 0x000fea0003800000 */
[----:B------:R-:W1:Y:S01]  /*1050*/  I2F.U32.RP R10, R8 ;  /* 0x00000008000a7306 */ /* 0x000e620000209000 */
[----:B------:R-:W-:Y:S02]  /*1060*/  ISETP.NE.U32.AND P2, PT, R8, RZ, PT ;  /* 0x000000ff0800720c */ /* 0x000fe40003f45070 */
[----:B------:R-:W-:-:S05]  /*1070*/  MOV R25, RZ ;  /* 0x000000ff00197202 */ /* 0x000fca0000000f00 */
        /* <DEDUP_REMOVED lines=21> */
.L_x_19:
        /* <DEDUP_REMOVED lines=12> */
.L_x_20:
[----:B------:R-:W-:Y:S05]  /*1290*/  BSYNC.RECONVERGENT B0 ;  /* 0x0000000000007941 */ /* 0x000fea0003800200 */
.L_x_18:
[----:B------:R-:W-:Y:S01]  /*12a0*/  IADD3 R6, P0, PT, -R16, R6, RZ ;  /* 0x0000000610067210 */ /* 0x000fe20007f1e1ff */
[----:B------:R-:W-:-:S04]  /*12b0*/  UISETP.NE.AND UP0, UPT, UR4, 0x1, UPT ;  /* 0x000000010400788c */ /* 0x000fc8000bf05270 */
[----:B------:R-:W-:-:S06]  /*12c0*/  IMAD.X R7, R7, 0x1, ~R17, P0 ;  /* 0x0000000107077824 */ /* 0x000fcc00000e0e11 */
[----:B------:R-:W1:Y:S02]  /*12d0*/  I2F.F64.S64 R6, R6 ;  /* 0x0000000600067312 */ /* 0x000e640000301c00 */
[----:B-1----:R-:W-:Y:S01]  /*12e0*/  DFMA R20, R6, R6, R20 ;  /* 0x000000060614722b */ /* 0x002fe20000000014 */
[----:B------:R-:W-:Y:S10]  /*12f0*/  BRA.U !UP0, `(.L_x_17) ;  /* 0x00000005083c7547 */ /* 0x000ff4000b800000 */
[----:B------:R-:W-:Y:S01]  /*1300*/  LOP3.LUT R5, R25, R9, RZ, 0xfc, !PT ;  /* 0x0000000919057212 */ /* 0x000fe200078efcff */
[----:B------:R-:W-:Y:S03]  /*1310*/  BSSY.RECONVERGENT B0, `(.L_x_21) ;  /* 0x0000027000007945 */ /* 0x000fe60003800200 */
[----:B------:R-:W-:-:S13]  /*1320*/  ISETP.NE.U32.AND P0, PT, R5, RZ, PT ;  /* 0x000000ff0500720c */ /* 0x000fda0003f05070 */
[----:B------:R-:W-:Y:S05]  /*1330*/  @P0 BRA `(.L_x_22) ;  /* 0x00000000005c0947 */ /* 0x000fea0003800000 */
[----:B------:R-:W1:Y:S01]  /*1340*/  I2F.U32.RP R11, R8 ;  /* 0x00000008000b7306 */ /* 0x000e620000209000 */
[----:B------:R-:W-:-:S07]  /*1350*/  ISETP.NE.U32.AND P2, PT, R8, RZ, PT ;  /* 0x000000ff0800720c */ /* 0x000fce0003f45070 */
[----:B-1----:R-:W1:Y:S02]  /*1360*/  MUFU.RCP R11, R11 ;  /* 0x0000000b000b7308 */ /* 0x002e640000001000 */
[----:B-1----:R-:W-:Y:S02]  /*1370*/  VIADD R6, R11, 0xffffffe ;  /* 0x0ffffffe0b067836 */ /* 0x002fe40000000000 */
[----:B------:R-:W-:-:S04]  /*1380*/  IMAD.MOV.U32 R11, RZ, RZ, RZ ;  /* 0x000000ffff0b7224 */ /* 0x000fc800078e00ff */
        /* <DEDUP_REMOVED lines=17> */
[----:B------:R-:W-:Y:S06]  /*14a0*/  BRA `(.L_x_23) ;  /* 0x0000000000347947 */ /* 0x000fec0003800000 */
.L_x_22:
[----:B------:R-:W-:Y:S01]  /*14b0*/  MOV R28, R24 ;  /* 0x00000018001c7202 */ /* 0x000fe20000000f00 */
[----:B------:R-:W-:Y:S01]  /*14c0*/  IMAD.MOV.U32 R11, RZ, RZ, R25 ;  /* 0x000000ffff0b7224 */ /* 0x000fe200078e0019 */
[----:B------:R-:W-:-:S07]  /*14d0*/  MOV R6, 0x14f0 ;  /* 0x000014f000067802 */ /* 0x000fce0000000f00 */
[----:B0-----:R-:W-:Y:S05]  /*14e0*/  CALL.REL.NOINC `($__internal_0_$__cuda_sm20_div_s64) ;  /* 0x0000000400107944 */ /* 0x001fea0003c00000 */
[----:B------:R-:W-:Y:S01]  /*14f0*/  IADD3 R5, P0, PT, RZ, -R10, RZ ;  /* 0x8000000aff057210 */ /* 0x000fe20007f1e0ff */
[----:B------:R-:W-:Y:S01]  /*1500*/  IMAD.MOV.U32 R6, RZ, RZ, R24 ;  /* 0x000000ffff067224 */ /* 0x000fe200078e0018 */
[-C--:B------:R-:W-:Y:S02]  /*1510*/  MOV R11, R13.reuse ;  /* 0x0000000d000b7202 */ /* 0x080fe40000000f00 */
[----:B------:R-:W-:-:S05]  /*1520*/  IADD3.X R7, PT, PT, RZ, ~R13, RZ, P0, !PT ;  /* 0x8000000dff077210 */ /* 0x000fca00007fe4ff */
[----:B------:R-:W-:Y:S01]  /*1530*/  IMAD R12, R7, R8, RZ ;  /* 0x00000008070c7224 */ /* 0x000fe200078e02ff */
[----:B------:R-:W-:-:S03]  /*1540*/  MOV R7, R25 ;  /* 0x0000001900077202 */ /* 0x000fc60000000f00 */
[----:B------:R-:W-:-:S04]  /*1550*/  IMAD.WIDE.U32 R6, R8, R5, R6 ;  /* 0x0000000508067225 */ /* 0x000fc800078e0006 */
[----:B------:R-:W-:-:S04]  /*1560*/  IMAD R5, R9, R5, R12 ;  /* 0x0000000509057224 */ /* 0x000fc800078e020c */
[----:B------:R-:W-:-:S07]  /*1570*/  IMAD.IADD R5, R5, 0x1, R7 ;  /* 0x0000000105057824 */ /* 0x000fce00078e0207 */
.L_x_23:
[----:B------:R-:W-:Y:S05]  /*1580*/  BSYNC.RECONVERGENT B0 ;  /* 0x0000000000007941 */ /* 0x000fea0003800200 */
.L_x_21:
        /* <DEDUP_REMOVED lines=11> */
[----:B------:R-:W-:Y:S02]  /*1640*/  MOV R6, RZ ;  /* 0x000000ff00067202 */ /* 0x000fe40000000f00 */
[----:B------:R-:W-:-:S05]  /*1650*/  ISETP.NE.U32.AND P1, PT, R8, RZ, PT ;  /* 0x000000ff0800720c */ /* 0x000fca0003f25070 */
[----:B-1----:R-:W1:Y:S02]  /*1660*/  MUFU.RCP R11, R11 ;  /* 0x0000000b000b7308 */ /* 0x002e640000001000 */
[----:B-1----:R-:W-:-:S06]  /*1670*/  IADD3 R7, PT, PT, R11, 0xffffffe, RZ ;  /* 0x0ffffffe0b077810 */ /* 0x002fcc0007ffe0ff */
[----:B------:R-:W1:Y:S02]  /*1680*/  F2I.FTZ.U32.TRUNC.NTZ R7, R7 ;  /* 0x0000000700077305 */ /* 0x000e64000021f000 */
[----:B-1----:R-:W-:-:S04]  /*1690*/  IMAD.MOV R5, RZ, RZ, -R7 ;  /* 0x000000ffff057224 */ /* 0x002fc800078e0a07 */
[----:B------:R-:W-:-:S04]  /*16a0*/  IMAD R5, R5, R8, RZ ;  /* 0x0000000805057224 */ /* 0x000fc800078e02ff */
[----:B------:R-:W-:-:S04]  /*16b0*/  IMAD.HI.U32 R5, R7, R5, R6 ;  /* 0x0000000507057227 */ /* 0x000fc800078e0006 */
[----:B------:R-:W-:Y:S02]  /*16c0*/  HFMA2 R7, -RZ, RZ, 0, 0 ;  /* 0x00000000ff077431 */ /* 0x000fe400000001ff */
[----:B------:R-:W-:-:S04]  /*16d0*/  IMAD.HI.U32 R5, R5, R10, RZ ;  /* 0x0000000a05057227 */ /* 0x000fc800078e00ff */
[----:B------:R-:W-:-:S04]  /*16e0*/  IMAD.MOV R5, RZ, RZ, -R5 ;  /* 0x000000ffff057224 */ /* 0x000fc800078e0a05 */
[----:B------:R-:W-:-:S05]  /*16f0*/  IMAD R6, R8, R5, R10 ;  /* 0x0000000508067224 */ /* 0x000fca00078e020a */
[----:B------:R-:W-:-:S13]  /*1700*/  ISETP.GE.U32.AND P0, PT, R6, R8, PT ;  /* 0x000000080600720c */ /* 0x000fda0003f06070 */
[----:B------:R-:W-:-:S04]  /*1710*/  @P0 IADD3 R6, PT, PT, R6, -R8, RZ ;  /* 0x8000000806060210 */ /* 0x000fc80007ffe0ff */
[----:B------:R-:W-:-:S13]  /*1720*/  ISETP.GE.U32.AND P0, PT, R6, R8, PT ;  /* 0x000000080600720c */ /* 0x000fda0003f06070 */
[----:B------:R-:W-:Y:S01]  /*1730*/  @P0 IMAD.IADD R6, R6, 0x1, -R8 ;  /* 0x0000000106060824 */ /* 0x000fe200078e0a08 */
[----:B------:R-:W-:Y:S01]  /*1740*/  @!P1 LOP3.LUT R6, RZ, R8, RZ, 0x33, !PT ;  /* 0x00000008ff069212 */ /* 0x000fe200078e33ff */
[----:B------:R-:W-:Y:S06]  /*1750*/  BRA `(.L_x_26) ;  /* 0x0000000000107947 */ /* 0x000fec0003800000 */
.L_x_25:
[----:B------:R-:W-:Y:S01]  /*1760*/  IMAD.MOV.U32 R22, RZ, RZ, R10 ;  /* 0x000000ffff167224 */ /* 0x000fe200078e000a */
[----:B------:R-:W-:Y:S02]  /*1770*/  MOV R5, R11 ;  /* 0x0000000b00057202 */ /* 0x000fe40000000f00 */
[----:B------:R-:W-:-:S07]  /*1780*/  MOV R10, 0x17a0 ;  /* 0x000017a0000a7802 */ /* 0x000fce0000000f00 */
[----:B0-----:R-:W-:Y:S05]  /*1790*/  CALL.REL.NOINC `($__internal_1_$__cuda_sm20_rem_s64) ;  /* 0x0000000400b07944 */ /* 0x001fea0003c00000 */
.L_x_26:
[----:B------:R-:W-:Y:S05]  /*17a0*/  BSYNC.RECONVERGENT B0 ;  /* 0x0000000000007941 */ /* 0x000fea0003800200 */
.L_x_24:
[----:B------:R-:W-:-:S05]  /*17b0*/  IADD3 R6, P0, PT, -R16, R6, RZ ;  /* 0x0000000610067210 */ /* 0x000fca0007f1e1ff */
[----:B------:R-:W-:-:S06]  /*17c0*/  IMAD.X R7, R7, 0x1, ~R17, P0 ;  /* 0x0000000107077824 */ /* 0x000fcc00000e0e11 */
[----:B------:R-:W1:Y:S02]  /*17d0*/  I2F.F64.S64 R6, R6 ;  /* 0x0000000600067312 */ /* 0x000e640000301c00 */
[----:B-1----:R-:W-:-:S11]  /*17e0*/  DFMA R20, R6, R6, R20 ;  /* 0x000000060614722b */ /* 0x002fd60000000014 */
.L_x_17:
[----:B------:R-:W-:Y:S01]  /*17f0*/  DSETP.GEU.AND P0, PT, R20, R14, PT ;  /* 0x0000000e1400722a */ /* 0x000fe20003f0e000 */
[----:B------:R-:W-:-:S13]  /*1800*/  BSSY.RECONVERGENT B0, `(.L_x_27) ;  /* 0x0000004000007945 */ /* 0x000fda0003800200 */
[----:B------:R-:W-:Y:S05]  /*1810*/  @P0 BRA `(.L_x_28) ;  /* 0x0000000000080947 */ /* 0x000fea0003800000 */
[----:B------:R-:W-:-:S05]  /*1820*/  MOV R5, 0x1 ;  /* 0x0000000100057802 */ /* 0x000fca0000000f00 */
[----:B------:R1:W-:Y:S02]  /*1830*/  REDG.E.ADD.STRONG.GPU desc[UR6][R18.64], R5 ;  /* 0x000000051200798e */ /* 0x0003e4000c12e106 */
.L_x_28:
[----:B------:R-:W-:Y:S05]  /*1840*/  BSYNC.RECONVERGENT B0 ;  /* 0x0000000000007941 */ /* 0x000fea0003800200 */
.L_x_27:
[----:B------:R-:W2:Y:S01]  /*1850*/  LDC.64 R6, c[0x0][0x3a0] ;  /* 0x0000e800ff067b82 */ /* 0x000ea20000000a00 */
[----:B------:R-:W3:Y:S01]  /*1860*/  LDCU.64 UR8, c[0x0][0x3a0] ;  /* 0x00007400ff0877ac */ /* 0x000ee20008000a00 */
[----:B------:R-:W4:Y:S01]  /*1870*/  LDCU.64 UR10, c[0x0][0x398] ;  /* 0x00007300ff0a77ac */ /* 0x000f220008000a00 */
[----:B---3--:R-:W-:-:S04]  /*1880*/  IMAD R10, R4, UR8, RZ ;  /* 0x00000008040a7c24 */ /* 0x008fc8000f8e02ff */
[C---:B------:R-:W-:Y:S02]  /*1890*/  IMAD R11, R3.reuse, UR9, R10 ;  /* 0x00000009030b7c24 */ /* 0x040fe4000f8e020a */
[C---:B--2---:R-:W-:Y:S01]  /*18a0*/  IMAD.WIDE.U32 R6, R3.reuse, UR8, R6 ;  /* 0x0000000803067c25 */ /* 0x044fe2000f8e0006 */
[----:B------:R-:W-:Y:S02]  /*18b0*/  IADD3 R3, P1, PT, R3, 0x1, RZ ;  /* 0x0000000103037810 */ /* 0x000fe40007f3e0ff */
[----:B------:R-:W-:-:S03]  /*18c0*/  IADD3 R24, P0, PT, R0, R6, RZ ;  /* 0x0000000600187210 */ /* 0x000fc60007f1e0ff */
[----:B------:R-:W-:Y:S01]  /*18d0*/  IMAD.X R4, RZ, RZ, R4, P1 ;  /* 0x000000ffff047224 */ /* 0x000fe200008e0604 */
[----:B------:R-:W-:Y:S02]  /*18e0*/  IADD3.X R11, PT, PT, R2, R7, R11, P0, !PT ;  /* 0x00000007020b7210 */ /* 0x000fe400007fe40b */
[----:B----4-:R-:W-:-:S04]  /*18f0*/  ISETP.GE.U32.AND P0, PT, R24, UR10, PT ;  /* 0x0000000a18007c0c */ /* 0x010fc8000bf06070 */
[----:B------:R-:W-:-:S13]  /*1900*/  ISETP.GE.AND.EX P0, PT, R11, UR11, PT, P0 ;  /* 0x0000000b0b007c0c */ /* 0x000fda000bf06300 */
[----:B------:R-:W-:Y:S05]  /*1910*/  @!P0 BRA `(.L_x_29) ;  /* 0xffffffe8009c8947 */ /* 0x000fea000383ffff */
[----:B------:R-:W-:Y:S05]  /*1920*/  EXIT ;  /* 0x000000000000794d */ /* 0x000fea0003800000 */
        .weak           $__internal_0_$__cuda_sm20_div_s64
        .type           $__internal_0_$__cuda_sm20_div_s64,@function
        .size           $__internal_0_$__cuda_sm20_div_s64,($__internal_1_$__cuda_sm20_rem_s64 - $__internal_0_$__cuda_sm20_div_s64)
$__internal_0_$__cuda_sm20_div_s64:
[-C--:B------:R-:W-:Y:S02]  /*1930*/  IADD3 R23, P2, PT, RZ, -R8.reuse, RZ ;  /* 0x80000008ff177210 */ /* 0x080fe40007f5e0ff */
[----:B------:R-:W-:Y:S02]  /*1940*/  ISETP.GE.AND P0, PT, R9, RZ, PT ;  /* 0x000000ff0900720c */ /* 0x000fe40003f06270 */
[-C--:B------:R-:W-:Y:S02]  /*1950*/  IADD3.X R10, PT, PT, RZ, ~R9.reuse, RZ, P2, !PT ;  /* 0x80000009ff0a7210 */ /* 0x080fe400017fe4ff */
[----:B------:R-:W-:Y:S02]  /*1960*/  SEL R22, R23, R8, !P0 ;  /* 0x0000000817167207 */ /* 0x000fe40004000000 */
[----:B------:R-:W-:Y:S02]  /*1970*/  SEL R23, R10, R9, !P0 ;  /* 0x000000090a177207 */ /* 0x000fe40004000000 */
[----:B------:R-:W-:-:S02]  /*1980*/  ISETP.GE.AND P3, PT, R11, RZ, PT ;  /* 0x000000ff0b00720c */ /* 0x000fc40003f66270 */
[----:B------:R-:W0:Y:S01]  /*1990*/  I2F.U64.RP R12, R22 ;  /* 0x00000016000c7312 */ /* 0x000e220000309000 */
[----:B------:R-:W-:-:S07]  /*19a0*/  MOV R29, RZ ;  /* 0x000000ff001d7202 */ /* 0x000fce0000000f00 */
[----:B0-----:R-:W0:Y:S02]  /*19b0*/  MUFU.RCP R13, R12 ;  /* 0x0000000c000d7308 */ /* 0x001e240000001000 */
[----:B0-----:R-:W-:-:S06]  /*19c0*/  VIADD R13, R13, 0x1ffffffe ;  /* 0x1ffffffe0d0d7836 */ /* 0x001fcc0000000000 */
[----:B------:R-:W0:Y:S02]  /*19d0*/  F2I.U64.TRUNC R26, R13 ;  /* 0x0000000d001a7311 */ /* 0x000e24000020d800 */
[----:B0-----:R-:W-:-:S04]  /*19e0*/  IMAD.WIDE.U32 R30, R26, R22, RZ ;  /* 0x000000161a1e7225 */ /* 0x001fc800078e00ff */
[C---:B------:R-:W-:Y:S01]  /*19f0*/  IMAD R7, R26.reuse, R23, R31 ;  /* 0x000000171a077224 */ /* 0x040fe200078e021f */
[----:B------:R-:W-:Y:S01]  /*1a00*/  IADD3 R10, P0, PT, RZ, -R30, RZ ;  /* 0x8000001eff0a7210 */ /* 0x000fe20007f1e0ff */
[----:B------:R-:W-:Y:S02]  /*1a10*/  IMAD.MOV.U32 R31, RZ, RZ, R26 ;  /* 0x000000ffff1f7224 */ /* 0x000fe400078e001a */
[----:B------:R-:W-:Y:S02]  /*1a20*/  IMAD R7, R27, R22, R7 ;  /* 0x000000161b077224 */ /* 0x000fe400078e0207 */
[----:B------:R-:W-:-:S03]  /*1a30*/  IMAD.HI.U32 R30, R26, R10, RZ ;  /* 0x0000000a1a1e7227 */ /* 0x000fc600078e00ff */
[----:B------:R-:W-:-:S05]  /*1a40*/  IADD3.X R7, PT, PT, RZ, ~R7, RZ, P0, !PT ;  /* 0x80000007ff077210 */ /* 0x000fca00007fe4ff */
[----:B------:R-:W-:-:S04]  /*1a50*/  IMAD.WIDE.U32 R30, P0, R26, R7, R30 ;  /* 0x000000071a1e7225 */ /* 0x000fc8000780001e */
[----:B------:R-:W-:-:S04]  /*1a60*/  IMAD.HI.U32 R12, R27, R7, RZ ;  /* 0x000000071b0c7227 */ /* 0x000fc800078e00ff */
[----:B------:R-:W-:Y:S01]  /*1a70*/  IMAD.HI.U32 R10, P2, R27, R10, R30 ;  /* 0x0000000a1b0a7227 */ /* 0x000fe2000784001e */
[----:B------:R-:W-:-:S03]  /*1a80*/  IADD3.X R12, PT, PT, R12, R27, RZ, P0, !PT ;  /* 0x0000001b0c0c7210 */ /* 0x000fc600007fe4ff */
[----:B------:R-:W-:-:S05]  /*1a90*/  IMAD R7, R27, R7, RZ ;  /* 0x000000071b077224 */ /* 0x000fca00078e02ff */
[----:B------:R-:W-:-:S04]  /*1aa0*/  IADD3 R27, P0, PT, R7, R10, RZ ;  /* 0x0000000a071b7210 */ /* 0x000fc80007f1e0ff */
[----:B------:R-:W-:Y:S01]  /*1ab0*/  IADD3.X R7, PT, PT, RZ, RZ, R12, P0, P2 ;  /* 0x000000ffff077210 */ /* 0x000fe200007e440c */
[----:B------:R-:W-:-:S04]  /*1ac0*/  IMAD.WIDE.U32 R12, R27, R22, RZ ;  /* 0x000000161b0c7225 */ /* 0x000fc800078e00ff */
[----:B------:R-:W-:Y:S01]  /*1ad0*/  IMAD R10, R27, R23, R13 ;  /* 0x000000171b0a7224 */ /* 0x000fe200078e020d */
[----:B------:R-:W-:Y:S02]  /*1ae0*/  IADD3 R12, P0, PT, RZ, -R12, RZ ;  /* 0x8000000cff0c7210 */ /* 0x000fe40007f1e0ff */
[----:B------:R-:W-:Y:S01]  /*1af0*/  IADD3 R13, P4, PT, RZ, -R28, RZ ;  /* 0x8000001cff0d7210 */ /* 0x000fe20007f9e0ff */
[----:B------:R-:W-:Y:S02]  /*1b00*/  IMAD R10, R7, R22, R10 ;  /* 0x00000016070a7224 */ /* 0x000fe400078e020a */
[----:B------:R-:W-:Y:S01]  /*1b10*/  IMAD.HI.U32 R26, R27, R12, RZ ;  /* 0x0000000c1b1a7227 */ /* 0x000fe200078e00ff */
[----:B------:R-:W-:-:S03]  /*1b20*/  SEL R13, R13, R28, !P3 ;  /* 0x0000001c0d0d7207 */ /* 0x000fc60005800000 */
[----:B------:R-:W-:-:S04]  /*1b30*/  IMAD.X R10, RZ, RZ, ~R10, P0 ;  /* 0x000000ffff0a7224 */ /* 0x000fc800000e0e0a */
[----:B------:R-:W-:-:S04]  /*1b40*/  IMAD.WIDE.U32 R26, P2, R27, R10, R26 ;  /* 0x0000000a1b1a7225 */ /* 0x000fc8000784001a */
[----:B------:R-:W-:-:S04]  /*1b50*/  IMAD.HI.U32 R12, P0, R7, R12, R26 ;  /* 0x0000000c070c7227 */ /* 0x000fc8000780001a */
[----:B------:R-:W-:-:S05]  /*1b60*/  IMAD.HI.U32 R26, R7, R10, RZ ;  /* 0x0000000a071a7227 */ /* 0x000fca00078e00ff */
[----:B------:R-:W-:Y:S01]  /*1b70*/  IADD3.X R26, PT, PT, R26, R7, RZ, P2, !PT ;  /* 0x000000071a1a7210 */ /* 0x000fe200017fe4ff */
[----:B------:R-:W-:Y:S02]  /*1b80*/  IMAD R7, R7, R10, RZ ;  /* 0x0000000a07077224 */ /* 0x000fe400078e02ff */
[----:B------:R-:W-:-:S03]  /*1b90*/  IMAD.X R10, RZ, RZ, ~R11, P4 ;  /* 0x000000ffff0a7224 */ /* 0x000fc600020e0e0b */
[----:B------:R-:W-:Y:S02]  /*1ba0*/  IADD3 R12, P2, PT, R7, R12, RZ ;  /* 0x0000000c070c7210 */ /* 0x000fe40007f5e0ff */
[----:B------:R-:W-:Y:S02]  /*1bb0*/  SEL R7, R10, R11, !P3 ;  /* 0x0000000b0a077207 */ /* 0x000fe40005800000 */
[----:B------:R-:W-:Y:S01]  /*1bc0*/  IADD3.X R26, PT, PT, RZ, RZ, R26, P2, P0 ;  /* 0x000000ffff1a7210 */ /* 0x000fe200017e041a */
[----:B------:R-:W-:-:S04]  /*1bd0*/  IMAD.HI.U32 R28, R12, R13, RZ ;  /* 0x0000000d0c1c7227 */ /* 0x000fc800078e00ff */
[-C--:B------:R-:W-:Y:S02]  /*1be0*/  IMAD R27, R26, R7.reuse, RZ ;  /* 0x000000071a1b7224 */ /* 0x080fe400078e02ff */
[----:B------:R-:W-:-:S04]  /*1bf0*/  IMAD.WIDE.U32 R28, R12, R7, R28 ;  /* 0x000000070c1c7225 */ /* 0x000fc800078e001c */
[----:B------:R-:W-:-:S04]  /*1c00*/  IMAD.HI.U32 R10, P0, R26, R13, R28 ;  /* 0x0000000d1a0a7227 */ /* 0x000fc8000780001c */
[----:B------:R-:W-:Y:S01]  /*1c10*/  IMAD.HI.U32 R26, R26, R7, RZ ;  /* 0x000000071a1a7227 */ /* 0x000fe200078e00ff */
[----:B------:R-:W-:-:S03]  /*1c20*/  IADD3 R10, P2, PT, R27, R10, RZ ;  /* 0x0000000a1b0a7210 */ /* 0x000fc60007f5e0ff */
[----:B------:R-:W-:Y:S02]  /*1c30*/  IMAD.X R26, RZ, RZ, R26, P0 ;  /* 0x000000ffff1a7224 */ /* 0x000fe400000e061a */
[----:B------:R-:W-:-:S03]  /*1c40*/  IMAD.WIDE.U32 R28, R10, R22, RZ ;  /* 0x000000160a1c7225 */ /* 0x000fc600078e00ff */
[----:B------:R-:W-:Y:S01]  /*1c50*/  IADD3.X R27, PT, PT, RZ, R26, RZ, P2, !PT ;  /* 0x0000001aff1b7210 */ /* 0x000fe200017fe4ff */
[----:B------:R-:W-:Y:S01]  /*1c60*/  IMAD R12, R10, R23, R29 ;  /* 0x000000170a0c7224 */ /* 0x000fe200078e021d */
[----:B------:R-:W-:-:S03]  /*1c70*/  IADD3 R13, P3, PT, -R28, R13, RZ ;  /* 0x0000000d1c0d7210 */ /* 0x000fc60007f7e1ff */
[-C--:B------:R-:W-:Y:S01]  /*1c80*/  IMAD R12, R27, R22.reuse, R12 ;  /* 0x000000161b0c7224 */ /* 0x080fe200078e020c */
[----:B------:R-:W-:-:S03]  /*1c90*/  ISETP.GE.U32.AND P0, PT, R13, R22, PT ;  /* 0x000000160d00720c */ /* 0x000fc60003f06070 */
[----:B------:R-:W-:Y:S01]  /*1ca0*/  IMAD.X R7, R7, 0x1, ~R12, P3 ;  /* 0x0000000107077824 */ /* 0x000fe200018e0e0c */
[----:B------:R-:W-:-:S04]  /*1cb0*/  IADD3 R12, P3, PT, R13, -R22, RZ ;  /* 0x800000160d0c7210 */ /* 0x000fc80007f7e0ff */
[----:B------:R-:W-:-:S04]  /*1cc0*/  ISETP.GE.U32.AND.EX P0, PT, R7, R23, PT, P0 ;  /* 0x000000170700720c */ /* 0x000fc80003f06100 */
[----:B------:R-:W-:Y:S02]  /*1cd0*/  SEL R13, R12, R13, P0 ;  /* 0x0000000d0c0d7207 */ /* 0x000fe40000000000 */
[----:B------:R-:W-:Y:S02]  /*1ce0*/  IADD3.X R12, PT, PT, R7, ~R23, RZ, P3, !PT ;  /* 0x80000017070c7210 */ /* 0x000fe40001ffe4ff */
[----:B------:R-:W-:Y:S02]  /*1cf0*/  ISETP.GE.U32.AND P2, PT, R13, R22, PT ;  /* 0x000000160d00720c */ /* 0x000fe40003f46070 */
[----:B------:R-:W-:Y:S02]  /*1d00*/  IADD3 R13, P3, PT, R10, 0x1, RZ ;  /* 0x000000010a0d7810 */ /* 0x000fe40007f7e0ff */
[----:B------:R-:W-:Y:S02]  /*1d10*/  SEL R7, R12, R7, P0 ;  /* 0x000000070c077207 */ /* 0x000fe40000000000 */
[----:B------:R-:W-:Y:S01]  /*1d20*/  SEL R13, R13, R10, P0 ;  /* 0x0000000a0d0d7207 */ /* 0x000fe20000000000 */
[----:B------:R-:W-:-:S05]  /*1d30*/  IMAD.X R10, RZ, RZ, R27, P3 ;  /* 0x000000ffff0a7224 */ /* 0x000fca00018e061b */
[----:B------:R-:W-:Y:S02]  /*1d40*/  SEL R10, R10, R27, P0 ;  /* 0x0000001b0a0a7207 */ /* 0x000fe40000000000 */
[----:B------:R-:W-:Y:S02]  /*1d50*/  ISETP.GE.U32.AND.EX P0, PT, R7, R23, PT, P2 ;  /* 0x000000170700720c */ /* 0x000fe40003f06120 */
[----:B------:R-:W-:-:S04]  /*1d60*/  IADD3 R12, P2, PT, R13, 0x1, RZ ;  /* 0x000000010d0c7810 */ /* 0x000fc80007f5e0ff */
[-C--:B------:R-:W-:Y:S02]  /*1d70*/  IADD3.X R7, PT, PT, RZ, R10.reuse, RZ, P2, !PT ;  /* 0x0000000aff077210 */ /* 0x080fe400017fe4ff */
[----:B------:R-:W-:Y:S02]  /*1d80*/  SEL R12, R12, R13, P0 ;  /* 0x0000000d0c0c7207 */ /* 0x000fe40000000000 */
[----:B------:R-:W-:Y:S02]  /*1d90*/  LOP3.LUT R13, R9, R11, RZ, 0x3c, !PT ;  /* 0x0000000b090d7212 */ /* 0x000fe400078e3cff */
[----:B------:R-:W-:Y:S02]  /*1da0*/  SEL R10, R7, R10, P0 ;  /* 0x0000000a070a7207 */ /* 0x000fe40000000000 */
[----:B------:R-:W-:Y:S02]  /*1db0*/  IADD3 R7, P3, PT, RZ, -R12, RZ ;  /* 0x8000000cff077210 */ /* 0x000fe40007f7e0ff */
[----:B------:R-:W-:-:S02]  /*1dc0*/  ISETP.NE.U32.AND P0, PT, R8, RZ, PT ;  /* 0x000000ff0800720c */ /* 0x000fc40003f05070 */
[----:B------:R-:W-:Y:S01]  /*1dd0*/  ISETP.GE.AND P2, PT, R13, RZ, PT ;  /* 0x000000ff0d00720c */ /* 0x000fe20003f46270 */
[----:B------:R-:W-:Y:S01]  /*1de0*/  IMAD.X R13, RZ, RZ, ~R10, P3 ;  /* 0x000000ffff0d7224 */ /* 0x000fe200018e0e0a */
[----:B------:R-:W-:Y:S02]  /*1df0*/  ISETP.NE.AND.EX P0, PT, R9, RZ, PT, P0 ;  /* 0x000000ff0900720c */ /* 0x000fe40003f05300 */
[----:B------:R-:W-:Y:S02]  /*1e00*/  SEL R7, R7, R12, !P2 ;  /* 0x0000000c07077207 */ /* 0x000fe40005000000 */
[----:B------:R-:W-:Y:S02]  /*1e10*/  SEL R13, R13, R10, !P2 ;  /* 0x0000000a0d0d7207 */ /* 0x000fe40005000000 */
[----:B------:R-:W-:Y:S01]  /*1e20*/  SEL R10, R7, 0xffffffff, P0 ;  /* 0xffffffff070a7807 */ /* 0x000fe20000000000 */
[----:B------:R-:W-:Y:S01]  /*1e30*/  HFMA2 R7, -RZ, RZ, 0, 0 ;  /* 0x00000000ff077431 */ /* 0x000fe200000001ff */
[----:B------:R-:W-:-:S03]  /*1e40*/  SEL R13, R13, 0xffffffff, P0 ;  /* 0xffffffff0d0d7807 */ /* 0x000fc60000000000 */
[----:B------:R-:W-:Y:S05]  /*1e50*/  RET.REL.NODEC R6 `(_Z10cuda_countidlllPi) ;  /* 0xffffffe006687950 */ /* 0x000fea0003c3ffff */
        .weak           $__internal_1_$__cuda_sm20_rem_s64
        .type           $__internal_1_$__cuda_sm20_rem_s64,@function
        .size           $__internal_1_$__cuda_sm20_rem_s64,(.L_x_32 - $__internal_1_$__cuda_sm20_rem_s64)
$__internal_1_$__cuda_sm20_rem_s64:
[----:B------:R-:W-:Y:S02]  /*1e60*/  IADD3 R7, P1, PT, RZ, -R8, RZ ;  /* 0x80000008ff077210 */ /* 0x000fe40007f3e0ff */
[----:B------:R-:W-:-:S03]  /*1e70*/  ISETP.GE.AND P0, PT, R9, RZ, PT ;  /* 0x000000ff0900720c */ /* 0x000fc60003f06270 */
[----:B------:R-:W-:Y:S01]  /*1e80*/  IMAD.X R12, RZ, RZ, ~R9, P1 ;  /* 0x000000ffff0c7224 */ /* 0x000fe200008e0e09 */
[----:B------:R-:W-:-:S04]  /*1e90*/  SEL R6, R7, R8, !P0 ;  /* 0x0000000807067207 */ /* 0x000fc80004000000 */
[----:B------:R-:W-:-:S04]  /*1ea0*/  SEL R7, R12, R9, !P0 ;  /* 0x000000090c077207 */ /* 0x000fc80004000000 */
[----:B------:R-:W0:Y:S08]  /*1eb0*/  I2F.U64.RP R11, R6 ;  /* 0x00000006000b7312 */ /* 0x000e300000309000 */
[----:B0-----:R-:W0:Y:S02]  /*1ec0*/  MUFU.RCP R11, R11 ;  /* 0x0000000b000b7308 */ /* 0x001e240000001000 */
[----:B0-----:R-:W-:-:S06]  /*1ed0*/  IADD3 R12, PT, PT, R11, 0x1ffffffe, RZ ;  /* 0x1ffffffe0b0c7810 */ /* 0x001fcc0007ffe0ff */
[----:B------:R-:W0:Y:S02]  /*1ee0*/  F2I.U64.TRUNC R12, R12 ;  /* 0x0000000c000c7311 */ /* 0x000e24000020d800 */
[----:B0-----:R-:W-:-:S04]  /*1ef0*/  IMAD.WIDE.U32 R24, R12, R6, RZ ;  /* 0x000000060c187225 */ /* 0x001fc800078e00ff */
[C---:B------:R-:W-:Y:S01]  /*1f00*/  IMAD R23, R12.reuse, R7, R25 ;  /* 0x000000070c177224 */ /* 0x040fe200078e0219 */
[----:B------:R-:W-:Y:S02]  /*1f10*/  IADD3 R27, P0, PT, RZ, -R24, RZ ;  /* 0x80000018ff1b7210 */ /* 0x000fe40007f1e0ff */
[----:B------:R-:W-:Y:S01]  /*1f20*/  MOV R25, R12 ;  /* 0x0000000c00197202 */ /* 0x000fe20000000f00 */
[----:B------:R-:W-:Y:S02]  /*1f30*/  IMAD R23, R13, R6, R23 ;  /* 0x000000060d177224 */ /* 0x000fe400078e0217 */
[----:B------:R-:W-:-:S04]  /*1f40*/  IMAD.HI.U32 R24, R12, R27, RZ ;  /* 0x0000001b0c187227 */ /* 0x000fc800078e00ff */
[----:B------:R-:W-:-:S04]  /*1f50*/  IMAD.X R23, RZ, RZ, ~R23, P0 ;  /* 0x000000ffff177224 */ /* 0x000fc800000e0e17 */
[----:B------:R-:W-:-:S04]  /*1f60*/  IMAD.WIDE.U32 R24, P0, R12, R23, R24 ;  /* 0x000000170c187225 */ /* 0x000fc80007800018 */
[----:B------:R-:W-:-:S04]  /*1f70*/  IMAD.HI.U32 R11, R13, R23, RZ ;  /* 0x000000170d0b7227 */ /* 0x000fc800078e00ff */
[----:B------:R-:W-:-:S04]  /*1f80*/  IMAD.HI.U32 R24, P1, R13, R27, R24 ;  /* 0x0000001b0d187227 */ /* 0x000fc80007820018 */
[----:B------:R-:W-:Y:S02]  /*1f90*/  IMAD R25, R13, R23, RZ ;  /* 0x000000170d197224 */ /* 0x000fe400078e02ff */
[----:B------:R-:W-:-:S03]  /*1fa0*/  IMAD.X R11, R11, 0x1, R13, P0 ;  /* 0x000000010b0b7824 */ /* 0x000fc600000e060d */
[----:B------:R-:W-:-:S04]  /*1fb0*/  IADD3 R25, P2, PT, R25, R24, RZ ;  /* 0x0000001819197210 */ /* 0x000fc80007f5e0ff */
[----:B------:R-:W-:Y:S01]  /*1fc0*/  IADD3.X R23, PT, PT, RZ, RZ, R11, P2, P1 ;  /* 0x000000ffff177210 */ /* 0x000fe200017e240b */
[----:B------:R-:W-:Y:S01]  /*1fd0*/  IMAD.WIDE.U32 R12, R25, R6, RZ ;  /* 0x00000006190c7225 */ /* 0x000fe200078e00ff */
[----:B------:R-:W-:-:S03]  /*1fe0*/  ISETP.GE.AND P1, PT, R5, RZ, PT ;  /* 0x000000ff0500720c */ /* 0x000fc60003f26270 */
[----:B------:R-:W-:Y:S01]  /*1ff0*/  IMAD R11, R25, R7, R13 ;  /* 0x00000007190b7224 */ /* 0x000fe200078e020d */
[----:B------:R-:W-:-:S03]  /*2000*/  IADD3 R13, P0, PT, RZ, -R12, RZ ;  /* 0x8000000cff0d7210 */ /* 0x000fc60007f1e0ff */
[----:B------:R-:W-:Y:S02]  /*2010*/  IMAD R11, R23, R6, R11 ;  /* 0x00000006170b7224 */ /* 0x000fe400078e020b */
[----:B------:R-:W-:-:S03]  /*2020*/  IMAD.HI.U32 R24, R25, R13, RZ ;  /* 0x0000000d19187227 */ /* 0x000fc600078e00ff */
[----:B------:R-:W-:Y:S02]  /*2030*/  IADD3.X R12, PT, PT, RZ, ~R11, RZ, P0, !PT ;  /* 0x8000000bff0c7210 */ /* 0x000fe400007fe4ff */
[----:B------:R-:W-:-:S03]  /*2040*/  IADD3 R11, P4, PT, RZ, -R22, RZ ;  /* 0x80000016ff0b7210 */ /* 0x000fc60007f9e0ff */
[----:B------:R-:W-:Y:S01]  /*2050*/  IMAD.WIDE.U32 R24, P0, R25, R12, R24 ;  /* 0x0000000c19187225 */ /* 0x000fe20007800018 */
[----:B------:R-:W-:-:S03]  /*2060*/  SEL R11, R11, R22, !P1 ;  /* 0x000000160b0b7207 */ /* 0x000fc60004800000 */
[----:B------:R-:W-:-:S04]  /*2070*/  IMAD.HI.U32 R24, P2, R23, R13, R24 ;  /* 0x0000000d17187227 */ /* 0x000fc80007840018 */
[CC--:B------:R-:W-:Y:S02]  /*2080*/  IMAD R13, R23.reuse, R12.reuse, RZ ;  /* 0x0000000c170d7224 */ /* 0x0c0fe400078e02ff */
[----:B------:R-:W-:-:S03]  /*2090*/  IMAD.HI.U32 R12, R23, R12, RZ ;  /* 0x0000000c170c7227 */ /* 0x000fc600078e00ff */
[----:B------:R-:W-:Y:S01]  /*20a0*/  IADD3 R22, P3, PT, R13, R24, RZ ;  /* 0x000000180d167210 */ /* 0x000fe20007f7e0ff */
[----:B------:R-:W-:Y:S01]  /*20b0*/  IMAD.X R24, RZ, RZ, ~R5, P4 ;  /* 0x000000ffff187224 */ /* 0x000fe200020e0e05 */
[----:B------:R-:W-:Y:S01]  /*20c0*/  IADD3.X R23, PT, PT, R12, R23, RZ, P0, !PT ;  /* 0x000000170c177210 */ /* 0x000fe200007fe4ff */
[----:B------:R-:W-:Y:S02]  /*20d0*/  IMAD.MOV.U32 R13, RZ, RZ, RZ ;  /* 0x000000ffff0d7224 */ /* 0x000fe400078e00ff */
[----:B------:R-:W-:Y:S01]  /*20e0*/  IMAD.HI.U32 R12, R22, R11, RZ ;  /* 0x0000000b160c7227 */ /* 0x000fe200078e00ff */
[----:B------:R-:W-:Y:S02]  /*20f0*/  SEL R24, R24, R5, !P1 ;  /* 0x0000000518187207 */ /* 0x000fe40004800000 */
[----:B------:R-:W-:-:S03]  /*2100*/  IADD3.X R23, PT, PT, RZ, RZ, R23, P3, P2 ;  /* 0x000000ffff177210 */ /* 0x000fc60001fe4417 */
[----:B------:R-:W-:-:S04]  /*2110*/  IMAD.WIDE.U32 R12, R22, R24, R12 ;  /* 0x00000018160c7225 */ /* 0x000fc800078e000c */
[C---:B------:R-:W-:Y:S02]  /*2120*/  IMAD R25, R23.reuse, R24, RZ ;  /* 0x0000001817197224 */ /* 0x040fe400078e02ff */
[----:B------:R-:W-:-:S04]  /*2130*/  IMAD.HI.U32 R12, P0, R23, R11, R12 ;  /* 0x0000000b170c7227 */ /* 0x000fc8000780000c */
[----:B------:R-:W-:Y:S01]  /*2140*/  IMAD.HI.U32 R5, R23, R24, RZ ;  /* 0x0000001817057227 */ /* 0x000fe200078e00ff */
[----:B------:R-:W-:-:S04]  /*2150*/  IADD3 R23, P2, PT, R25, R12, RZ ;  /* 0x0000000c19177210 */ /* 0x000fc80007f5e0ff */
[----:B------:R-:W-:Y:S01]  /*2160*/  IADD3.X R5, PT, PT, R5, RZ, RZ, P0, !PT ;  /* 0x000000ff05057210 */ /* 0x000fe200007fe4ff */
[----:B------:R-:W-:-:S04]  /*2170*/  IMAD.WIDE.U32 R12, R23, R6, RZ ;  /* 0x00000006170c7225 */ /* 0x000fc800078e00ff */
[----:B------:R-:W-:Y:S02]  /*2180*/  IMAD.X R5, RZ, RZ, R5, P2 ;  /* 0x000000ffff057224 */ /* 0x000fe400010e0605 */
[----:B------:R-:W-:Y:S01]  /*2190*/  IMAD R23, R23, R7, R13 ;  /* 0x0000000717177224 */ /* 0x000fe200078e020d */
[----:B------:R-:W-:-:S03]  /*21a0*/  IADD3 R13, P2, PT, -R12, R11, RZ ;  /* 0x0000000b0c0d7210 */ /* 0x000fc60007f5e1ff */
[-C--:B------:R-:W-:Y:S01]  /*21b0*/  IMAD R5, R5, R6.reuse, R23 ;  /* 0x0000000605057224 */ /* 0x080fe200078e0217 */
[----:B------:R-:W-:-:S04]  /*21c0*/  ISETP.GE.U32.AND P0, PT, R13, R6, PT ;  /* 0x000000060d00720c */ /* 0x000fc80003f06070 */
[----:B------:R-:W-:Y:S02]  /*21d0*/  IADD3.X R23, PT, PT, ~R5, R24, RZ, P2, !PT ;  /* 0x0000001805177210 */ /* 0x000fe400017fe5ff */
[----:B------:R-:W-:Y:S02]  /*21e0*/  IADD3 R5, P2, PT, R13, -R6, RZ ;  /* 0x800000060d057210 */ /* 0x000fe40007f5e0ff */
[----:B------:R-:W-:-:S03]  /*21f0*/  ISETP.GE.U32.AND.EX P0, PT, R23, R7, PT, P0 ;  /* 0x000000071700720c */ /* 0x000fc60003f06100 */
[----:B------:R-:W-:Y:S01]  /*2200*/  IMAD.X R11, R23, 0x1, ~R7, P2 ;  /* 0x00000001170b7824 */ /* 0x000fe200010e0e07 */
[----:B------:R-:W-:-:S04]  /*2210*/  SEL R5, R5, R13, P0 ;  /* 0x0000000d05057207 */ /* 0x000fc80000000000 */
[----:B------:R-:W-:Y:S02]  /*2220*/  SEL R11, R11, R23, P0 ;  /* 0x000000170b0b7207 */ /* 0x000fe40000000000 */
[CC--:B------:R-:W-:Y:S02]  /*2230*/  ISETP.GE.U32.AND P0, PT, R5.reuse, R6.reuse, PT ;  /* 0x000000060500720c */ /* 0x0c0fe40003f06070 */
[----:B------:R-:W-:Y:S02]  /*2240*/  IADD3 R6, P2, PT, R5, -R6, RZ ;  /* 0x8000000605067210 */ /* 0x000fe40007f5e0ff */
[CC--:B------:R-:W-:Y:S02]  /*2250*/  ISETP.GE.U32.AND.EX P0, PT, R11.reuse, R7.reuse, PT, P0 ;  /* 0x000000070b00720c */ /* 0x0c0fe40003f06100 */
[----:B------:R-:W-:Y:S02]  /*2260*/  IADD3.X R7, PT, PT, R11, ~R7, RZ, P2, !PT ;  /* 0x800000070b077210 */ /* 0x000fe400017fe4ff */
[----:B------:R-:W-:-:S02]  /*2270*/  SEL R6, R6, R5, P0 ;  /* 0x0000000506067207 */ /* 0x000fc40000000000 */
[----:B------:R-:W-:Y:S01]  /*2280*/  SEL R7, R7, R11, P0 ;  /* 0x0000000b07077207 */ /* 0x000fe20000000000 */
[----:B------:R-:W-:Y:S01]  /*2290*/  HFMA2 R11, -RZ, RZ, 0, 0 ;  /* 0x00000000ff0b7431 */ /* 0x000fe200000001ff */
[-C--:B------:R-:W-:Y:S02]  /*22a0*/  IADD3 R5, P2, PT, RZ, -R6.reuse, RZ ;  /* 0x80000006ff057210 */ /* 0x080fe40007f5e0ff */
[----:B------:R-:W-:Y:S02]  /*22b0*/  ISETP.NE.U32.AND P0, PT, R8, RZ, PT ;  /* 0x000000ff0800720c */ /* 0x000fe40003f05070 */
[----:B------:R-:W-:Y:S01]  /*22c0*/  SEL R6, R5, R6, !P1 ;  /* 0x0000000605067207 */ /* 0x000fe20004800000 */
[----:B------:R-:W-:Y:S01]  /*22d0*/  IMAD.X R12, RZ, RZ, ~R7, P2 ;  /* 0x000000ffff0c7224 */ /* 0x000fe200010e0e07 */
[----:B------:R-:W-:-:S04]  /*22e0*/  ISETP.NE.AND.EX P0, PT, R9, RZ, PT, P0 ;  /* 0x000000ff0900720c */ /* 0x000fc80003f05300 */
[----:B------:R-:W-:Y:S02]  /*22f0*/  SEL R7, R12, R7, !P1 ;  /* 0x000000070c077207 */ /* 0x000fe40004800000 */
[----:B------:R-:W-:Y:S02]  /*2300*/  SEL R6, R6, 0xffffffff, P0 ;  /* 0xffffffff06067807 */ /* 0x000fe40000000000 */
[----:B------:R-:W-:Y:S01]  /*2310*/  SEL R7, R7, 0xffffffff, P0 ;  /* 0xffffffff07077807 */ /* 0x000fe20000000000 */
[----:B------:R-:W-:Y:S06]  /*2320*/  RET.REL.NODEC R10 `(_Z10cuda_countidlllPi) ;  /* 0xffffffdc0a347950 */ /* 0x000fec0003c3ffff */
.L_x_30:
[----:B------:R-:W-:-:S00]  /*2330*/  BRA `(.L_x_30) ;  /* 0xfffffffc00fc7947 */ /* 0x000fc0000383ffff */
[----:B------:R-:W-:-:S00]  /*2340*/  NOP ;  /* 0x0000000000007918 */ /* 0x000fc00000000000 */
        /* <DEDUP_REMOVED lines=11> */
.L_x_32:


//--------------------- .nv.shared.reserved.0     --------------------------
	.section	.nv.shared.reserved.0,"aw",@nobits
	.weak		__nv_reservedSMEM_offset_0_alias
	.size		__nv_reservedSMEM_offset_0_alias, 0, 64
	.other		__nv_reservedSMEM_offset_0_alias,@"STO_CUDA_RESERVED_SHARED STV_DEFAULT"
__nv_reservedSMEM_offset_0_alias:
	.zero		0
	.zero		64


//--------------------- .nv.constant0._Z10cuda_countidlllPi --------------------------
	.section	.nv.constant0._Z10cuda_countidlllPi,"a",@progbits
	.sectionflags	@""
	.align	4
.nv.constant0._Z10cuda_countidlllPi:
	.zero		944


//--------------------- SYMBOLS --------------------------

	.type		.nv.reservedSmem.offset0,@object
	.size		.nv.reservedSmem.offset0,0x4
